	.target	sm_100a

	.elftype	@"ET_EXEC"


//--------------------- .note.nv.tkinfo           --------------------------
	.section	.note.nv.tkinfo,"",@"SHT_NOTE"
	.sectionflags	@"SHF_NOTE_NV_TKINFO"
	.tkinfo
        /*0018*/ 	.word	0x00000002
        /*0030*/ 	.string	""
        /*0030*/ 	.string	"ptxas"
        /*0030*/ 	.string	"Cuda compilation tools, release 13.0, V13.0.88"
        /*0030*/ 	.string	"Build cuda_13.0.r13.0/compiler.36424714_0"
        /*0030*/ 	.string	"-arch sm_100a -m 64 "



//--------------------- .note.nv.cuinfo           --------------------------
	.section	.note.nv.cuinfo,"",@"SHT_NOTE"
	.sectionflags	@"SHF_NOTE_NV_CUINFO"
        /*0018*/ 	.short	0x0002
        /*001a*/ 	.short	0x0064
        /*001c*/ 	.short	0x0082
	.zero		2


//--------------------- .nv.info                  --------------------------
	.section	.nv.info,"",@"SHT_CUDA_INFO"
	.align	4


	//----- nvinfo : EIATTR_REGCOUNT
	.align		4
        /*0000*/ 	.byte	0x04, 0x2f
        /*0002*/ 	.short	(.L_12 - .L_11)
	.align		4
.L_11:
        /*0004*/ 	.word	index@(_ZN7cutlass13device_kernelIN5flash19enable_sm80_to_sm89INS1_16FlashAttnFwdSm80INS1_25CollectiveMainloopFwdSm80ILi8ELi1ELb0EN4cute5tupleIJNS5_1CILi128EEENS7_ILi48EEENS7_ILi256EEEEEELi256ENS_6half_tEfNS_4arch4Sm80ELb1ELb0ELb0ELb1ELb0ELb1ELb1ELb0EEENS1_21CollectiveEpilogueFwdINS6_IJS8_SA_S9_EEENS6_IJNS7_ILi1EEESI_SI_EEESC_SE_Li256ELb1ELb1ELb0ELb0EEENS1_19SingleTileSchedulerILb1ELb0ELb1ELi128EEEEEEEEEvNT_6ParamsE)
        /*0008*/ 	.word	0x00000004


	//----- nvinfo : EIATTR_FRAME_SIZE
	.align		4
.L_12:
        /*000c*/ 	.byte	0x04, 0x11
        /*000e*/ 	.short	(.L_14 - .L_13)
	.align		4
.L_13:
        /*0010*/ 	.word	index@(_ZN7cutlass13device_kernelIN5flash19enable_sm80_to_sm89INS1_16FlashAttnFwdSm80INS1_25CollectiveMainloopFwdSm80ILi8ELi1ELb0EN4cute5tupleIJNS5_1CILi128EEENS7_ILi48EEENS7_ILi256EEEEEELi256ENS_6half_tEfNS_4arch4Sm80ELb1ELb0ELb0ELb1ELb0ELb1ELb1ELb0EEENS1_21CollectiveEpilogueFwdINS6_IJS8_SA_S9_EEENS6_IJNS7_ILi1EEESI_SI_EEESC_SE_Li256ELb1ELb1ELb0ELb0EEENS1_19SingleTileSchedulerILb1ELb0ELb1ELi128EEEEEEEEEvNT_6ParamsE)
        /*0014*/ 	.word	0x00000000


	//----- nvinfo : EIATTR_REGCOUNT
	.align		4
.L_14:
        /*0018*/ 	.byte	0x04, 0x2f
        /*001a*/ 	.short	(.L_16 - .L_15)
	.align		4
.L_15:
        /*001c*/ 	.word	index@(_ZN7cutlass13device_kernelIN5flash19enable_sm80_to_sm89INS1_16FlashAttnFwdSm80INS1_25CollectiveMainloopFwdSm80ILi8ELi1ELb0EN4cute5tupleIJNS5_1CILi128EEENS7_ILi96EEENS7_ILi256EEEEEELi256ENS_6half_tEfNS_4arch4Sm80ELb1ELb0ELb0ELb1ELb0ELb0ELb1ELb0EEENS1_21CollectiveEpilogueFwdINS6_IJS8_SA_S9_EEENS6_IJNS7_ILi1EEESI_SI_EEESC_SE_Li256ELb1ELb1ELb0ELb0EEENS1_19SingleTileSchedulerILb1ELb0ELb1ELi128EEEEEEEEEvNT_6ParamsE)
        /*0020*/ 	.word	0x00000004


	//----- nvinfo : EIATTR_FRAME_SIZE
	.align		4
.L_16:
        /*0024*/ 	.byte	0x04, 0x11
        /*0026*/ 	.short	(.L_18 - .L_17)
	.align		4
.L_17:
        /*0028*/ 	.word	index@(_ZN7cutlass13device_kernelIN5flash19enable_sm80_to_sm89INS1_16FlashAttnFwdSm80INS1_25CollectiveMainloopFwdSm80ILi8ELi1ELb0EN4cute5tupleIJNS5_1CILi128EEENS7_ILi96EEENS7_ILi256EEEEEELi256ENS_6half_tEfNS_4arch4Sm80ELb1ELb0ELb0ELb1ELb0ELb0ELb1ELb0EEENS1_21CollectiveEpilogueFwdINS6_IJS8_SA_S9_EEENS6_IJNS7_ILi1EEESI_SI_EEESC_SE_Li256ELb1ELb1ELb0ELb0EEENS1_19SingleTileSchedulerILb1ELb0ELb1ELi128EEEEEEEEEvNT_6ParamsE)
        /*002c*/ 	.word	0x00000000


	//----- nvinfo : EIATTR_REGCOUNT
	.align		4
.L_18:
        /*0030*/ 	.byte	0x04, 0x2f
        /*0032*/ 	.short	(.L_20 - .L_19)
	.align		4
.L_19:
        /*0034*/ 	.word	index@(_ZN7cutlass13device_kernelIN5flash19enable_sm80_to_sm89INS1_16FlashAttnFwdSm80INS1_25CollectiveMainloopFwdSm80ILi8ELi1ELb0EN4cute5tupleIJNS5_1CILi128EEENS7_ILi96EEENS7_ILi256EEEEEELi256ENS_6half_tEfNS_4arch4Sm80ELb1ELb0ELb0ELb0ELb0ELb0ELb1ELb0EEENS1_21CollectiveEpilogueFwdINS6_IJS8_SA_S9_EEENS6_IJNS7_ILi1EEESI_SI_EEESC_SE_Li256ELb0ELb1ELb0ELb0EEENS1_30DynamicPersistentTileSchedulerILi256ELi256ELb0ELb1ELb0EEEEEEEEEvNT_6ParamsE)
        /*0038*/ 	.word	0x00000004


	//----- nvinfo : EIATTR_FRAME_SIZE
	.align		4
.L_20:
        /*003c*/ 	.byte	0x04, 0x11
        /*003e*/ 	.short	(.L_22 - .L_21)
	.align		4
.L_21:
        /*0040*/ 	.word	index@(_ZN7cutlass13device_kernelIN5flash19enable_sm80_to_sm89INS1_16FlashAttnFwdSm80INS1_25CollectiveMainloopFwdSm80ILi8ELi1ELb0EN4cute5tupleIJNS5_1CILi128EEENS7_ILi96EEENS7_ILi256EEEEEELi256ENS_6half_tEfNS_4arch4Sm80ELb1ELb0ELb0ELb0ELb0ELb0ELb1ELb0EEENS1_21CollectiveEpilogueFwdINS6_IJS8_SA_S9_EEENS6_IJNS7_ILi1EEESI_SI_EEESC_SE_Li256ELb0ELb1ELb0ELb0EEENS1_30DynamicPersistentTileSchedulerILi256ELi256ELb0ELb1ELb0EEEEEEEEEvNT_6ParamsE)
        /*0044*/ 	.word	0x00000000


	//----- nvinfo : EIATTR_REGCOUNT
	.align		4
.L_22:
        /*0048*/ 	.byte	0x04, 0x2f
        /*004a*/ 	.short	(.L_24 - .L_23)
	.align		4
.L_23:
        /*004c*/ 	.word	index@(_ZN7cutlass13device_kernelIN5flash19enable_sm80_to_sm89INS1_16FlashAttnFwdSm80INS1_25CollectiveMainloopFwdSm80ILi8ELi1ELb0EN4cute5tupleIJNS5_1CILi128EEENS7_ILi48EEENS7_ILi256EEEEEELi256ENS_6half_tEfNS_4arch4Sm80ELb0ELb1ELb0ELb1ELb0ELb1ELb1ELb0EEENS1_21CollectiveEpilogueFwdINS6_IJS8_SA_S9_EEENS6_IJNS7_ILi1EEESI_SI_EEESC_SE_Li256ELb1ELb1ELb0ELb0EEENS1_19SingleTileSchedulerILb1ELb0ELb1ELi128EEEEEEEEEvNT_6ParamsE)
        /*0050*/ 	.word	0x00000004


	//----- nvinfo : EIATTR_FRAME_SIZE
	.align		4
.L_24:
        /*0054*/ 	.byte	0x04, 0x11
        /*0056*/ 	.short	(.L_26 - .L_25)
	.align		4
.L_25:
        /*0058*/ 	.word	index@(_ZN7cutlass13device_kernelIN5flash19enable_sm80_to_sm89INS1_16FlashAttnFwdSm80INS1_25CollectiveMainloopFwdSm80ILi8ELi1ELb0EN4cute5tupleIJNS5_1CILi128EEENS7_ILi48EEENS7_ILi256EEEEEELi256ENS_6half_tEfNS_4arch4Sm80ELb0ELb1ELb0ELb1ELb0ELb1ELb1ELb0EEENS1_21CollectiveEpilogueFwdINS6_IJS8_SA_S9_EEENS6_IJNS7_ILi1EEESI_SI_EEESC_SE_Li256ELb1ELb1ELb0ELb0EEENS1_19SingleTileSchedulerILb1ELb0ELb1ELi128EEEEEEEEEvNT_6ParamsE)
        /*005c*/ 	.word	0x00000000


	//----- nvinfo : EIATTR_REGCOUNT
	.align		4
.L_26:
        /*0060*/ 	.byte	0x04, 0x2f
        /*0062*/ 	.short	(.L_28 - .L_27)
	.align		4
.L_27:
        /*0064*/ 	.word	index@(_ZN7cutlass13device_kernelIN5flash19enable_sm80_to_sm89INS1_16FlashAttnFwdSm80INS1_25CollectiveMainloopFwdSm80ILi8ELi1ELb0EN4cute5tupleIJNS5_1CILi128EEENS7_ILi64EEENS7_ILi256EEEEEELi256ENS_6half_tEfNS_4arch4Sm80ELb0ELb1ELb0ELb1ELb0ELb0ELb1ELb0EEENS1_21CollectiveEpilogueFwdINS6_IJS8_SA_S9_EEENS6_IJNS7_ILi1EEESI_SI_EEESC_SE_Li256ELb1ELb1ELb0ELb0EEENS1_19SingleTileSchedulerILb1ELb0ELb1ELi128EEEEEEEEEvNT_6ParamsE)
        /*0068*/ 	.word	0x00000004


	//----- nvinfo : EIATTR_FRAME_SIZE
	.align		4
.L_28:
        /*006c*/ 	.byte	0x04, 0x11
        /*006e*/ 	.short	(.L_30 - .L_29)
	.align		4
.L_29:
        /*0070*/ 	.word	index@(_ZN7cutlass13device_kernelIN5flash19enable_sm80_to_sm89INS1_16FlashAttnFwdSm80INS1_25CollectiveMainloopFwdSm80ILi8ELi1ELb0EN4cute5tupleIJNS5_1CILi128EEENS7_ILi64EEENS7_ILi256EEEEEELi256ENS_6half_tEfNS_4arch4Sm80ELb0ELb1ELb0ELb1ELb0ELb0ELb1ELb0EEENS1_21CollectiveEpilogueFwdINS6_IJS8_SA_S9_EEENS6_IJNS7_ILi1EEESI_SI_EEESC_SE_Li256ELb1ELb1ELb0ELb0EEENS1_19SingleTileSchedulerILb1ELb0ELb1ELi128EEEEEEEEEvNT_6ParamsE)
        /*0074*/ 	.word	0x00000000


	//----- nvinfo : EIATTR_REGCOUNT
	.align		4
.L_30:
        /*0078*/ 	.byte	0x04, 0x2f
        /*007a*/ 	.short	(.L_32 - .L_31)
	.align		4
.L_31:
        /*007c*/ 	.word	index@(_ZN7cutlass13device_kernelIN5flash19enable_sm80_to_sm89INS1_16FlashAttnFwdSm80INS1_25CollectiveMainloopFwdSm80ILi8ELi1ELb0EN4cute5tupleIJNS5_1CILi128EEENS7_ILi64EEENS7_ILi256EEEEEELi256ENS_6half_tEfNS_4arch4Sm80ELb0ELb1ELb0ELb0ELb0ELb0ELb1ELb0EEENS1_21CollectiveEpilogueFwdINS6_IJS8_SA_S9_EEENS6_IJNS7_ILi1EEESI_SI_EEESC_SE_Li256ELb0ELb1ELb0ELb0EEENS1_19SingleTileSchedulerILb0ELb0ELb1ELi128EEEEEEEEEvNT_6ParamsE)
        /*0080*/ 	.word	0x00000004


	//----- nvinfo : EIATTR_FRAME_SIZE
	.align		4
.L_32:
        /*0084*/ 	.byte	0x04, 0x11
        /*0086*/ 	.short	(.L_34 - .L_33)
	.align		4
.L_33:
        /*0088*/ 	.word	index@(_ZN7cutlass13device_kernelIN5flash19enable_sm80_to_sm89INS1_16FlashAttnFwdSm80INS1_25CollectiveMainloopFwdSm80ILi8ELi1ELb0EN4cute5tupleIJNS5_1CILi128EEENS7_ILi64EEENS7_ILi256EEEEEELi256ENS_6half_tEfNS_4arch4Sm80ELb0ELb1ELb0ELb0ELb0ELb0ELb1ELb0EEENS1_21CollectiveEpilogueFwdINS6_IJS8_SA_S9_EEENS6_IJNS7_ILi1EEESI_SI_EEESC_SE_Li256ELb0ELb1ELb0ELb0EEENS1_19SingleTileSchedulerILb0ELb0ELb1ELi128EEEEEEEEEvNT_6ParamsE)
        /*008c*/ 	.word	0x00000000


	//----- nvinfo : EIATTR_REGCOUNT
	.align		4
.L_34:
        /*0090*/ 	.byte	0x04, 0x2f
        /*0092*/ 	.short	(.L_36 - .L_35)
	.align		4
.L_35:
        /*0094*/ 	.word	index@(_ZN7cutlass13device_kernelIN5flash19enable_sm80_to_sm89INS1_16FlashAttnFwdSm80INS1_25CollectiveMainloopFwdSm80ILi8ELi1ELb0EN4cute5tupleIJNS5_1CILi128EEENS7_ILi48EEENS7_ILi256EEEEEELi256ENS_6half_tEfNS_4arch4Sm80ELb0ELb0ELb0ELb1ELb0ELb1ELb1ELb0EEENS1_21CollectiveEpilogueFwdINS6_IJS8_SA_S9_EEENS6_IJNS7_ILi1EEESI_SI_EEESC_SE_Li256ELb1ELb1ELb0ELb0EEENS1_19SingleTileSchedulerILb1ELb0ELb1ELi128EEEEEEEEEvNT_6ParamsE)
        /*0098*/ 	.word	0x00000004


	//----- nvinfo : EIATTR_FRAME_SIZE
	.align		4
.L_36:
        /*009c*/ 	.byte	0x04, 0x11
        /*009e*/ 	.short	(.L_38 - .L_37)
	.align		4
.L_37:
        /*00a0*/ 	.word	index@(_ZN7cutlass13device_kernelIN5flash19enable_sm80_to_sm89INS1_16FlashAttnFwdSm80INS1_25CollectiveMainloopFwdSm80ILi8ELi1ELb0EN4cute5tupleIJNS5_1CILi128EEENS7_ILi48EEENS7_ILi256EEEEEELi256ENS_6half_tEfNS_4arch4Sm80ELb0ELb0ELb0ELb1ELb0ELb1ELb1ELb0EEENS1_21CollectiveEpilogueFwdINS6_IJS8_SA_S9_EEENS6_IJNS7_ILi1EEESI_SI_EEESC_SE_Li256ELb1ELb1ELb0ELb0EEENS1_19SingleTileSchedulerILb1ELb0ELb1ELi128EEEEEEEEEvNT_6ParamsE)
        /*00a4*/ 	.word	0x00000000


	//----- nvinfo : EIATTR_REGCOUNT
	.align		4
.L_38:
        /*00a8*/ 	.byte	0x04, 0x2f
        /*00aa*/ 	.short	(.L_40 - .L_39)
	.align		4
.L_39:
        /*00ac*/ 	.word	index@(_ZN7cutlass13device_kernelIN5flash19enable_sm80_to_sm89INS1_16FlashAttnFwdSm80INS1_25CollectiveMainloopFwdSm80ILi8ELi1ELb0EN4cute5tupleIJNS5_1CILi128EEENS7_ILi96EEENS7_ILi256EEEEEELi256ENS_6half_tEfNS_4arch4Sm80ELb0ELb0ELb0ELb1ELb0ELb0ELb1ELb0EEENS1_21CollectiveEpilogueFwdINS6_IJS8_SA_S9_EEENS6_IJNS7_ILi1EEESI_SI_EEESC_SE_Li256ELb1ELb1ELb0ELb0EEENS1_19SingleTileSchedulerILb1ELb0ELb1ELi128EEEEEEEEEvNT_6ParamsE)
        /*00b0*/ 	.word	0x00000004


	//----- nvinfo : EIATTR_FRAME_SIZE
	.align		4
.L_40:
        /*00b4*/ 	.byte	0x04, 0x11
        /*00b6*/ 	.short	(.L_42 - .L_41)
	.align		4
.L_41:
        /*00b8*/ 	.word	index@(_ZN7cutlass13device_kernelIN5flash19enable_sm80_to_sm89INS1_16FlashAttnFwdSm80INS1_25CollectiveMainloopFwdSm80ILi8ELi1ELb0EN4cute5tupleIJNS5_1CILi128EEENS7_ILi96EEENS7_ILi256EEEEEELi256ENS_6half_tEfNS_4arch4Sm80ELb0ELb0ELb0ELb1ELb0ELb0ELb1ELb0EEENS1_21CollectiveEpilogueFwdINS6_IJS8_SA_S9_EEENS6_IJNS7_ILi1EEESI_SI_EEESC_SE_Li256ELb1ELb1ELb0ELb0EEENS1_19SingleTileSchedulerILb1ELb0ELb1ELi128EEEEEEEEEvNT_6ParamsE)
        /*00bc*/ 	.word	0x00000000


	//----- nvinfo : EIATTR_REGCOUNT
	.align		4
.L_42:
        /*00c0*/ 	.byte	0x04, 0x2f
        /*00c2*/ 	.short	(.L_44 - .L_43)
	.align		4
.L_43:
        /*00c4*/ 	.word	index@(_ZN7cutlass13device_kernelIN5flash19enable_sm80_to_sm89INS1_16FlashAttnFwdSm80INS1_25CollectiveMainloopFwdSm80ILi8ELi1ELb0EN4cute5tupleIJNS5_1CILi128EEENS7_ILi96EEENS7_ILi256EEEEEELi256ENS_6half_tEfNS_4arch4Sm80ELb0ELb0ELb0ELb0ELb0ELb0ELb1ELb0EEENS1_21CollectiveEpilogueFwdINS6_IJS8_SA_S9_EEENS6_IJNS7_ILi1EEESI_SI_EEESC_SE_Li256ELb0ELb1ELb0ELb0EEENS1_19SingleTileSchedulerILb0ELb0ELb1ELi128EEEEEEEEEvNT_6ParamsE)
        /*00c8*/ 	.word	0x00000004


	//----- nvinfo : EIATTR_FRAME_SIZE
	.align		4
.L_44:
        /*00cc*/ 	.byte	0x04, 0x11
        /*00ce*/ 	.short	(.L_46 - .L_45)
	.align		4
.L_45:
        /*00d0*/ 	.word	index@(_ZN7cutlass13device_kernelIN5flash19enable_sm80_to_sm89INS1_16FlashAttnFwdSm80INS1_25CollectiveMainloopFwdSm80ILi8ELi1ELb0EN4cute5tupleIJNS5_1CILi128EEENS7_ILi96EEENS7_ILi256EEEEEELi256ENS_6half_tEfNS_4arch4Sm80ELb0ELb0ELb0ELb0ELb0ELb0ELb1ELb0EEENS1_21CollectiveEpilogueFwdINS6_IJS8_SA_S9_EEENS6_IJNS7_ILi1EEESI_SI_EEESC_SE_Li256ELb0ELb1ELb0ELb0EEENS1_19SingleTileSchedulerILb0ELb0ELb1ELi128EEEEEEEEEvNT_6ParamsE)
        /*00d4*/ 	.word	0x00000000


	//----- nvinfo : EIATTR_REGCOUNT
	.align		4
.L_46:
        /*00d8*/ 	.byte	0x04, 0x2f
        /*00da*/ 	.short	(.L_48 - .L_47)
	.align		4
.L_47:
        /*00dc*/ 	.word	index@(_ZN7cutlass13device_kernelIN5flash19enable_sm80_to_sm89INS1_16FlashAttnFwdSm80INS1_25CollectiveMainloopFwdSm80ILi8ELi1ELb0EN4cute5tupleIJNS5_1CILi128EEENS7_ILi32EEENS7_ILi256EEEEEELi256ENS_6half_tEfNS_4arch4Sm80ELb1ELb0ELb0ELb1ELb0ELb1ELb1ELb0EEENS1_21CollectiveEpilogueFwdINS6_IJS8_SA_S9_EEENS6_IJNS7_ILi1EEESI_SI_EEESC_SE_Li256ELb1ELb1ELb0ELb0EEENS1_19SingleTileSchedulerILb1ELb0ELb1ELi128EEEEEEEEEvNT_6ParamsE)
        /*00e0*/ 	.word	0x00000004


	//----- nvinfo : EIATTR_FRAME_SIZE
	.align		4
.L_48:
        /*00e4*/ 	.byte	0x04, 0x11
        /*00e6*/ 	.short	(.L_50 - .L_49)
	.align		4
.L_49:
        /*00e8*/ 	.word	index@(_ZN7cutlass13device_kernelIN5flash19enable_sm80_to_sm89INS1_16FlashAttnFwdSm80INS1_25CollectiveMainloopFwdSm80ILi8ELi1ELb0EN4cute5tupleIJNS5_1CILi128EEENS7_ILi32EEENS7_ILi256EEEEEELi256ENS_6half_tEfNS_4arch4Sm80ELb1ELb0ELb0ELb1ELb0ELb1ELb1ELb0EEENS1_21CollectiveEpilogueFwdINS6_IJS8_SA_S9_EEENS6_IJNS7_ILi1EEESI_SI_EEESC_SE_Li256ELb1ELb1ELb0ELb0EEENS1_19SingleTileSchedulerILb1ELb0ELb1ELi128EEEEEEEEEvNT_6ParamsE)
        /*00ec*/ 	.word	0x00000000


	//----- nvinfo : EIATTR_REGCOUNT
	.align		4
.L_50:
        /*00f0*/ 	.byte	0x04, 0x2f
        /*00f2*/ 	.short	(.L_52 - .L_51)
	.align		4
.L_51:
        /*00f4*/ 	.word	index@(_ZN7cutlass13device_kernelIN5flash19enable_sm80_to_sm89INS1_16FlashAttnFwdSm80INS1_25CollectiveMainloopFwdSm80ILi8ELi1ELb1EN4cute5tupleIJNS5_1CILi128EEENS7_ILi64EEENS7_ILi256EEEEEELi256ENS_6half_tEfNS_4arch4Sm80ELb1ELb0ELb0ELb1ELb0ELb0ELb1ELb0EEENS1_21CollectiveEpilogueFwdINS6_IJS8_SA_S9_EEENS6_IJNS7_ILi1EEESI_SI_EEESC_SE_Li256ELb1ELb1ELb0ELb0EEENS1_19SingleTileSchedulerILb1ELb0ELb1ELi128EEEEEEEEEvNT_6ParamsE)
        /*00f8*/ 	.word	0x00000004


	//----- nvinfo : EIATTR_FRAME_SIZE
	.align		4
.L_52:
        /*00fc*/ 	.byte	0x04, 0x11
        /*00fe*/ 	.short	(.L_54 - .L_53)
	.align		4
.L_53:
        /*0100*/ 	.word	index@(_ZN7cutlass13device_kernelIN5flash19enable_sm80_to_sm89INS1_16FlashAttnFwdSm80INS1_25CollectiveMainloopFwdSm80ILi8ELi1ELb1EN4cute5tupleIJNS5_1CILi128EEENS7_ILi64EEENS7_ILi256EEEEEELi256ENS_6half_tEfNS_4arch4Sm80ELb1ELb0ELb0ELb1ELb0ELb0ELb1ELb0EEENS1_21CollectiveEpilogueFwdINS6_IJS8_SA_S9_EEENS6_IJNS7_ILi1EEESI_SI_EEESC_SE_Li256ELb1ELb1ELb0ELb0EEENS1_19SingleTileSchedulerILb1ELb0ELb1ELi128EEEEEEEEEvNT_6ParamsE)
        /*0104*/ 	.word	0x00000000


	//----- nvinfo : EIATTR_REGCOUNT
	.align		4
.L_54:
        /*0108*/ 	.byte	0x04, 0x2f
        /*010a*/ 	.short	(.L_56 - .L_55)
	.align		4
.L_55:
        /*010c*/ 	.word	index@(_ZN7cutlass13device_kernelIN5flash19enable_sm80_to_sm89INS1_16FlashAttnFwdSm80INS1_25CollectiveMainloopFwdSm80ILi8ELi1ELb1EN4cute5tupleIJNS5_1CILi128EEENS7_ILi64EEENS7_ILi256EEEEEELi256ENS_6half_tEfNS_4arch4Sm80ELb1ELb0ELb0ELb0ELb0ELb0ELb1ELb0EEENS1_21CollectiveEpilogueFwdINS6_IJS8_SA_S9_EEENS6_IJNS7_ILi1EEESI_SI_EEESC_SE_Li256ELb0ELb1ELb0ELb0EEENS1_30DynamicPersistentTileSchedulerILi256ELi256ELb0ELb1ELb0EEEEEEEEEvNT_6ParamsE)
        /*0110*/ 	.word	0x00000004


	//----- nvinfo : EIATTR_FRAME_SIZE
	.align		4
.L_56:
        /*0114*/ 	.byte	0x04, 0x11
        /*0116*/ 	.short	(.L_58 - .L_57)
	.align		4
.L_57:
        /*0118*/ 	.word	index@(_ZN7cutlass13device_kernelIN5flash19enable_sm80_to_sm89INS1_16FlashAttnFwdSm80INS1_25CollectiveMainloopFwdSm80ILi8ELi1ELb1EN4cute5tupleIJNS5_1CILi128EEENS7_ILi64EEENS7_ILi256EEEEEELi256ENS_6half_tEfNS_4arch4Sm80ELb1ELb0ELb0ELb0ELb0ELb0ELb1ELb0EEENS1_21CollectiveEpilogueFwdINS6_IJS8_SA_S9_EEENS6_IJNS7_ILi1EEESI_SI_EEESC_SE_Li256ELb0ELb1ELb0ELb0EEENS1_30DynamicPersistentTileSchedulerILi256ELi256ELb0ELb1ELb0EEEEEEEEEvNT_6ParamsE)
        /*011c*/ 	.word	0x00000000


	//----- nvinfo : EIATTR_REGCOUNT
	.align		4
.L_58:
        /*0120*/ 	.byte	0x04, 0x2f
        /*0122*/ 	.short	(.L_60 - .L_59)
	.align		4
.L_59:
        /*0124*/ 	.word	index@(_ZN7cutlass13device_kernelIN5flash19enable_sm80_to_sm89INS1_16FlashAttnFwdSm80INS1_25CollectiveMainloopFwdSm80ILi8ELi1ELb0EN4cute5tupleIJNS5_1CILi128EEENS7_ILi32EEENS7_ILi256EEEEEELi256ENS_6half_tEfNS_4arch4Sm80ELb0ELb1ELb0ELb1ELb0ELb1ELb1ELb0EEENS1_21CollectiveEpilogueFwdINS6_IJS8_SA_S9_EEENS6_IJNS7_ILi1EEESI_SI_EEESC_SE_Li256ELb1ELb1ELb0ELb0EEENS1_19SingleTileSchedulerILb1ELb0ELb1ELi128EEEEEEEEEvNT_6ParamsE)
        /*0128*/ 	.word	0x00000004


	//----- nvinfo : EIATTR_FRAME_SIZE
	.align		4
.L_60:
        /*012c*/ 	.byte	0x04, 0x11
        /*012e*/ 	.short	(.L_62 - .L_61)
	.align		4
.L_61:
        /*0130*/ 	.word	index@(_ZN7cutlass13device_kernelIN5flash19enable_sm80_to_sm89INS1_16FlashAttnFwdSm80INS1_25CollectiveMainloopFwdSm80ILi8ELi1ELb0EN4cute5tupleIJNS5_1CILi128EEENS7_ILi32EEENS7_ILi256EEEEEELi256ENS_6half_tEfNS_4arch4Sm80ELb0ELb1ELb0ELb1ELb0ELb1ELb1ELb0EEENS1_21CollectiveEpilogueFwdINS6_IJS8_SA_S9_EEENS6_IJNS7_ILi1EEESI_SI_EEESC_SE_Li256ELb1ELb1ELb0ELb0EEENS1_19SingleTileSchedulerILb1ELb0ELb1ELi128EEEEEEEEEvNT_6ParamsE)
        /*0134*/ 	.word	0x00000000


	//----- nvinfo : EIATTR_REGCOUNT
	.align		4
.L_62:
        /*0138*/ 	.byte	0x04, 0x2f
        /*013a*/ 	.short	(.L_64 - .L_63)
	.align		4
.L_63:
        /*013c*/ 	.word	index@(_ZN7cutlass13device_kernelIN5flash19enable_sm80_to_sm89INS1_16FlashAttnFwdSm80INS1_25CollectiveMainloopFwdSm80ILi8ELi1ELb1EN4cute5tupleIJNS5_1CILi128EEENS7_ILi48EEENS7_ILi256EEEEEELi256ENS_6half_tEfNS_4arch4Sm80ELb0ELb1ELb0ELb1ELb0ELb0ELb1ELb0EEENS1_21CollectiveEpilogueFwdINS6_IJS8_SA_S9_EEENS6_IJNS7_ILi1EEESI_SI_EEESC_SE_Li256ELb1ELb1ELb0ELb0EEENS1_19SingleTileSchedulerILb1ELb0ELb1ELi128EEEEEEEEEvNT_6ParamsE)
        /*0140*/ 	.word	0x00000004


	//----- nvinfo : EIATTR_FRAME_SIZE
	.align		4
.L_64:
        /*0144*/ 	.byte	0x04, 0x11
        /*0146*/ 	.short	(.L_66 - .L_65)
	.align		4
.L_65:
        /*0148*/ 	.word	index@(_ZN7cutlass13device_kernelIN5flash19enable_sm80_to_sm89INS1_16FlashAttnFwdSm80INS1_25CollectiveMainloopFwdSm80ILi8ELi1ELb1EN4cute5tupleIJNS5_1CILi128EEENS7_ILi48EEENS7_ILi256EEEEEELi256ENS_6half_tEfNS_4arch4Sm80ELb0ELb1ELb0ELb1ELb0ELb0ELb1ELb0EEENS1_21CollectiveEpilogueFwdINS6_IJS8_SA_S9_EEENS6_IJNS7_ILi1EEESI_SI_EEESC_SE_Li256ELb1ELb1ELb0ELb0EEENS1_19SingleTileSchedulerILb1ELb0ELb1ELi128EEEEEEEEEvNT_6ParamsE)
        /*014c*/ 	.word	0x00000000


	//----- nvinfo : EIATTR_REGCOUNT
	.align		4
.L_66:
        /*0150*/ 	.byte	0x04, 0x2f
        /*0152*/ 	.short	(.L_68 - .L_67)
	.align		4
.L_67:
        /*0154*/ 	.word	index@(_ZN7cutlass13device_kernelIN5flash19enable_sm80_to_sm89INS1_16FlashAttnFwdSm80INS1_25CollectiveMainloopFwdSm80ILi8ELi1ELb1EN4cute5tupleIJNS5_1CILi128EEENS7_ILi48EEENS7_ILi256EEEEEELi256ENS_6half_tEfNS_4arch4Sm80ELb0ELb1ELb0ELb0ELb0ELb0ELb1ELb0EEENS1_21CollectiveEpilogueFwdINS6_IJS8_SA_S9_EEENS6_IJNS7_ILi1EEESI_SI_EEESC_SE_Li256ELb0ELb1ELb0ELb0EEENS1_19SingleTileSchedulerILb0ELb0ELb1ELi128EEEEEEEEEvNT_6ParamsE)
        /*0158*/ 	.word	0x00000004


	//----- nvinfo : EIATTR_FRAME_SIZE
	.align		4
.L_68:
        /*015c*/ 	.byte	0x04, 0x11
        /*015e*/ 	.short	(.L_70 - .L_69)
	.align		4
.L_69:
        /*0160*/ 	.word	index@(_ZN7cutlass13device_kernelIN5flash19enable_sm80_to_sm89INS1_16FlashAttnFwdSm80INS1_25CollectiveMainloopFwdSm80ILi8ELi1ELb1EN4cute5tupleIJNS5_1CILi128EEENS7_ILi48EEENS7_ILi256EEEEEELi256ENS_6half_tEfNS_4arch4Sm80ELb0ELb1ELb0ELb0ELb0ELb0ELb1ELb0EEENS1_21CollectiveEpilogueFwdINS6_IJS8_SA_S9_EEENS6_IJNS7_ILi1EEESI_SI_EEESC_SE_Li256ELb0ELb1ELb0ELb0EEENS1_19SingleTileSchedulerILb0ELb0ELb1ELi128EEEEEEEEEvNT_6ParamsE)
        /*0164*/ 	.word	0x00000000


	//----- nvinfo : EIATTR_REGCOUNT
	.align		4
.L_70:
        /*0168*/ 	.byte	0x04, 0x2f
        /*016a*/ 	.short	(.L_72 - .L_71)
	.align		4
.L_71:
        /*016c*/ 	.word	index@(_ZN7cutlass13device_kernelIN5flash19enable_sm80_to_sm89INS1_16FlashAttnFwdSm80INS1_25CollectiveMainloopFwdSm80ILi8ELi1ELb0EN4cute5tupleIJNS5_1CILi128EEENS7_ILi32EEENS7_ILi256EEEEEELi256ENS_6half_tEfNS_4arch4Sm80ELb0ELb0ELb0ELb1ELb0ELb1ELb1ELb0EEENS1_21CollectiveEpilogueFwdINS6_IJS8_SA_S9_EEENS6_IJNS7_ILi1EEESI_SI_EEESC_SE_Li256ELb1ELb1ELb0ELb0EEENS1_19SingleTileSchedulerILb1ELb0ELb1ELi128EEEEEEEEEvNT_6ParamsE)
        /*0170*/ 	.word	0x00000004


	//----- nvinfo : EIATTR_FRAME_SIZE
	.align		4
.L_72:
        /*0174*/ 	.byte	0x04, 0x11
        /*0176*/ 	.short	(.L_74 - .L_73)
	.align		4
.L_73:
        /*0178*/ 	.word	index@(_ZN7cutlass13device_kernelIN5flash19enable_sm80_to_sm89INS1_16FlashAttnFwdSm80INS1_25CollectiveMainloopFwdSm80ILi8ELi1ELb0EN4cute5tupleIJNS5_1CILi128EEENS7_ILi32EEENS7_ILi256EEEEEELi256ENS_6half_tEfNS_4arch4Sm80ELb0ELb0ELb0ELb1ELb0ELb1ELb1ELb0EEENS1_21CollectiveEpilogueFwdINS6_IJS8_SA_S9_EEENS6_IJNS7_ILi1EEESI_SI_EEESC_SE_Li256ELb1ELb1ELb0ELb0EEENS1_19SingleTileSchedulerILb1ELb0ELb1ELi128EEEEEEEEEvNT_6ParamsE)
        /*017c*/ 	.word	0x00000000


	//----- nvinfo : EIATTR_REGCOUNT
	.align		4
.L_74:
        /*0180*/ 	.byte	0x04, 0x2f
        /*0182*/ 	.short	(.L_76 - .L_75)
	.align		4
.L_75:
        /*0184*/ 	.word	index@(_ZN7cutlass13device_kernelIN5flash19enable_sm80_to_sm89INS1_16FlashAttnFwdSm80INS1_25CollectiveMainloopFwdSm80ILi8ELi1ELb1EN4cute5tupleIJNS5_1CILi128EEENS7_ILi64EEENS7_ILi256EEEEEELi256ENS_6half_tEfNS_4arch4Sm80ELb0ELb0ELb0ELb1ELb0ELb0ELb1ELb0EEENS1_21CollectiveEpilogueFwdINS6_IJS8_SA_S9_EEENS6_IJNS7_ILi1EEESI_SI_EEESC_SE_Li256ELb1ELb1ELb0ELb0EEENS1_19SingleTileSchedulerILb1ELb0ELb1ELi128EEEEEEEEEvNT_6ParamsE)
        /*0188*/ 	.word	0x00000004


	//----- nvinfo : EIATTR_FRAME_SIZE
	.align		4
.L_76:
        /*018c*/ 	.byte	0x04, 0x11
        /*018e*/ 	.short	(.L_78 - .L_77)
	.align		4
.L_77:
        /*0190*/ 	.word	index@(_ZN7cutlass13device_kernelIN5flash19enable_sm80_to_sm89INS1_16FlashAttnFwdSm80INS1_25CollectiveMainloopFwdSm80ILi8ELi1ELb1EN4cute5tupleIJNS5_1CILi128EEENS7_ILi64EEENS7_ILi256EEEEEELi256ENS_6half_tEfNS_4arch4Sm80ELb0ELb0ELb0ELb1ELb0ELb0ELb1ELb0EEENS1_21CollectiveEpilogueFwdINS6_IJS8_SA_S9_EEENS6_IJNS7_ILi1EEESI_SI_EEESC_SE_Li256ELb1ELb1ELb0ELb0EEENS1_19SingleTileSchedulerILb1ELb0ELb1ELi128EEEEEEEEEvNT_6ParamsE)
        /*0194*/ 	.word	0x00000000


	//----- nvinfo : EIATTR_REGCOUNT
	.align		4
.L_78:
        /*0198*/ 	.byte	0x04, 0x2f
        /*019a*/ 	.short	(.L_80 - .L_79)
	.align		4
.L_79:
        /*019c*/ 	.word	index@(_ZN7cutlass13device_kernelIN5flash19enable_sm80_to_sm89INS1_16FlashAttnFwdSm80INS1_25CollectiveMainloopFwdSm80ILi8ELi1ELb1EN4cute5tupleIJNS5_1CILi128EEENS7_ILi64EEENS7_ILi256EEEEEELi256ENS_6half_tEfNS_4arch4Sm80ELb0ELb0ELb0ELb0ELb0ELb0ELb1ELb0EEENS1_21CollectiveEpilogueFwdINS6_IJS8_SA_S9_EEENS6_IJNS7_ILi1EEESI_SI_EEESC_SE_Li256ELb0ELb1ELb0ELb0EEENS1_19SingleTileSchedulerILb0ELb0ELb1ELi128EEEEEEEEEvNT_6ParamsE)
        /*01a0*/ 	.word	0x00000004


	//----- nvinfo : EIATTR_FRAME_SIZE
	.align		4
.L_80:
        /*01a4*/ 	.byte	0x04, 0x11
        /*01a6*/ 	.short	(.L_82 - .L_81)
	.align		4
.L_81:
        /*01a8*/ 	.word	index@(_ZN7cutlass13device_kernelIN5flash19enable_sm80_to_sm89INS1_16FlashAttnFwdSm80INS1_25CollectiveMainloopFwdSm80ILi8ELi1ELb1EN4cute5tupleIJNS5_1CILi128EEENS7_ILi64EEENS7_ILi256EEEEEELi256ENS_6half_tEfNS_4arch4Sm80ELb0ELb0ELb0ELb0ELb0ELb0ELb1ELb0EEENS1_21CollectiveEpilogueFwdINS6_IJS8_SA_S9_EEENS6_IJNS7_ILi1EEESI_SI_EEESC_SE_Li256ELb0ELb1ELb0ELb0EEENS1_19SingleTileSchedulerILb0ELb0ELb1ELi128EEEEEEEEEvNT_6ParamsE)
        /*01ac*/ 	.word	0x00000000


	//----- nvinfo : EIATTR_MIN_STACK_SIZE
	.align		4
.L_82:
        /*01b0*/ 	.byte	0x04, 0x12
        /*01b2*/ 	.short	(.L_84 - .L_83)
	.align		4
.L_83:
        /*01b4*/ 	.word	index@(_ZN7cutlass13device_kernelIN5flash19enable_sm80_to_sm89INS1_16FlashAttnFwdSm80INS1_25CollectiveMainloopFwdSm80ILi8ELi1ELb1EN4cute5tupleIJNS5_1CILi128EEENS7_ILi64EEENS7_ILi256EEEEEELi256ENS_6half_tEfNS_4arch4Sm80ELb0ELb0ELb0ELb0ELb0ELb0ELb1ELb0EEENS1_21CollectiveEpilogueFwdINS6_IJS8_SA_S9_EEENS6_IJNS7_ILi1EEESI_SI_EEESC_SE_Li256ELb0ELb1ELb0ELb0EEENS1_19SingleTileSchedulerILb0ELb0ELb1ELi128EEEEEEEEEvNT_6ParamsE)
        /*01b8*/ 	.word	0x00000000


	//----- nvinfo : EIATTR_MIN_STACK_SIZE
	.align		4
.L_84:
        /*01bc*/ 	.byte	0x04, 0x12
        /*01be*/ 	.short	(.L_86 - .L_85)
	.align		4
.L_85:
        /*01c0*/ 	.word	index@(_ZN7cutlass13device_kernelIN5flash19enable_sm80_to_sm89INS1_16FlashAttnFwdSm80INS1_25CollectiveMainloopFwdSm80ILi8ELi1ELb1EN4cute5tupleIJNS5_1CILi128EEENS7_ILi64EEENS7_ILi256EEEEEELi256ENS_6half_tEfNS_4arch4Sm80ELb0ELb0ELb0ELb1ELb0ELb0ELb1ELb0EEENS1_21CollectiveEpilogueFwdINS6_IJS8_SA_S9_EEENS6_IJNS7_ILi1EEESI_SI_EEESC_SE_Li256ELb1ELb1ELb0ELb0EEENS1_19SingleTileSchedulerILb1ELb0ELb1ELi128EEEEEEEEEvNT_6ParamsE)
        /*01c4*/ 	.word	0x00000000


	//----- nvinfo : EIATTR_MIN_STACK_SIZE
	.align		4
.L_86:
        /*01c8*/ 	.byte	0x04, 0x12
        /*01ca*/ 	.short	(.L_88 - .L_87)
	.align		4
.L_87:
        /*01cc*/ 	.word	index@(_ZN7cutlass13device_kernelIN5flash19enable_sm80_to_sm89INS1_16FlashAttnFwdSm80INS1_25CollectiveMainloopFwdSm80ILi8ELi1ELb0EN4cute5tupleIJNS5_1CILi128EEENS7_ILi32EEENS7_ILi256EEEEEELi256ENS_6half_tEfNS_4arch4Sm80ELb0ELb0ELb0ELb1ELb0ELb1ELb1ELb0EEENS1_21CollectiveEpilogueFwdINS6_IJS8_SA_S9_EEENS6_IJNS7_ILi1EEESI_SI_EEESC_SE_Li256ELb1ELb1ELb0ELb0EEENS1_19SingleTileSchedulerILb1ELb0ELb1ELi128EEEEEEEEEvNT_6ParamsE)
        /*01d0*/ 	.word	0x00000000


	//----- nvinfo : EIATTR_MIN_STACK_SIZE
	.align		4
.L_88:
        /*01d4*/ 	.byte	0x04, 0x12
        /*01d6*/ 	.short	(.L_90 - .L_89)
	.align		4
.L_89:
        /*01d8*/ 	.word	index@(_ZN7cutlass13device_kernelIN5flash19enable_sm80_to_sm89INS1_16FlashAttnFwdSm80INS1_25CollectiveMainloopFwdSm80ILi8ELi1ELb1EN4cute5tupleIJNS5_1CILi128EEENS7_ILi48EEENS7_ILi256EEEEEELi256ENS_6half_tEfNS_4arch4Sm80ELb0ELb1ELb0ELb0ELb0ELb0ELb1ELb0EEENS1_21CollectiveEpilogueFwdINS6_IJS8_SA_S9_EEENS6_IJNS7_ILi1EEESI_SI_EEESC_SE_Li256ELb0ELb1ELb0ELb0EEENS1_19SingleTileSchedulerILb0ELb0ELb1ELi128EEEEEEEEEvNT_6ParamsE)
        /*01dc*/ 	.word	0x00000000


	//----- nvinfo : EIATTR_MIN_STACK_SIZE
	.align		4
.L_90:
        /*01e0*/ 	.byte	0x04, 0x12
        /*01e2*/ 	.short	(.L_92 - .L_91)
	.align		4
.L_91:
        /*01e4*/ 	.word	index@(_ZN7cutlass13device_kernelIN5flash19enable_sm80_to_sm89INS1_16FlashAttnFwdSm80INS1_25CollectiveMainloopFwdSm80ILi8ELi1ELb1EN4cute5tupleIJNS5_1CILi128EEENS7_ILi48EEENS7_ILi256EEEEEELi256ENS_6half_tEfNS_4arch4Sm80ELb0ELb1ELb0ELb1ELb0ELb0ELb1ELb0EEENS1_21CollectiveEpilogueFwdINS6_IJS8_SA_S9_EEENS6_IJNS7_ILi1EEESI_SI_EEESC_SE_Li256ELb1ELb1ELb0ELb0EEENS1_19SingleTileSchedulerILb1ELb0ELb1ELi128EEEEEEEEEvNT_6ParamsE)
        /*01e8*/ 	.word	0x00000000


	//----- nvinfo : EIATTR_MIN_STACK_SIZE
	.align		4
.L_92:
        /*01ec*/ 	.byte	0x04, 0x12
        /*01ee*/ 	.short	(.L_94 - .L_93)
	.align		4
.L_93:
        /*01f0*/ 	.word	index@(_ZN7cutlass13device_kernelIN5flash19enable_sm80_to_sm89INS1_16FlashAttnFwdSm80INS1_25CollectiveMainloopFwdSm80ILi8ELi1ELb0EN4cute5tupleIJNS5_1CILi128EEENS7_ILi32EEENS7_ILi256EEEEEELi256ENS_6half_tEfNS_4arch4Sm80ELb0ELb1ELb0ELb1ELb0ELb1ELb1ELb0EEENS1_21CollectiveEpilogueFwdINS6_IJS8_SA_S9_EEENS6_IJNS7_ILi1EEESI_SI_EEESC_SE_Li256ELb1ELb1ELb0ELb0EEENS1_19SingleTileSchedulerILb1ELb0ELb1ELi128EEEEEEEEEvNT_6ParamsE)
        /*01f4*/ 	.word	0x00000000


	//----- nvinfo : EIATTR_MIN_STACK_SIZE
	.align		4
.L_94:
        /*01f8*/ 	.byte	0x04, 0x12
        /*01fa*/ 	.short	(.L_96 - .L_95)
	.align		4
.L_95:
        /*01fc*/ 	.word	index@(_ZN7cutlass13device_kernelIN5flash19enable_sm80_to_sm89INS1_16FlashAttnFwdSm80INS1_25CollectiveMainloopFwdSm80ILi8ELi1ELb1EN4cute5tupleIJNS5_1CILi128EEENS7_ILi64EEENS7_ILi256EEEEEELi256ENS_6half_tEfNS_4arch4Sm80ELb1ELb0ELb0ELb0ELb0ELb0ELb1ELb0EEENS1_21CollectiveEpilogueFwdINS6_IJS8_SA_S9_EEENS6_IJNS7_ILi1EEESI_SI_EEESC_SE_Li256ELb0ELb1ELb0ELb0EEENS1_30DynamicPersistentTileSchedulerILi256ELi256ELb0ELb1ELb0EEEEEEEEEvNT_6ParamsE)
        /*0200*/ 	.word	0x00000000


	//----- nvinfo : EIATTR_MIN_STACK_SIZE
	.align		4
.L_96:
        /*0204*/ 	.byte	0x04, 0x12
        /*0206*/ 	.short	(.L_98 - .L_97)
	.align		4
.L_97:
        /*0208*/ 	.word	index@(_ZN7cutlass13device_kernelIN5flash19enable_sm80_to_sm89INS1_16FlashAttnFwdSm80INS1_25CollectiveMainloopFwdSm80ILi8ELi1ELb1EN4cute5tupleIJNS5_1CILi128EEENS7_ILi64EEENS7_ILi256EEEEEELi256ENS_6half_tEfNS_4arch4Sm80ELb1ELb0ELb0ELb1ELb0ELb0ELb1ELb0EEENS1_21CollectiveEpilogueFwdINS6_IJS8_SA_S9_EEENS6_IJNS7_ILi1EEESI_SI_EEESC_SE_Li256ELb1ELb1ELb0ELb0EEENS1_19SingleTileSchedulerILb1ELb0ELb1ELi128EEEEEEEEEvNT_6ParamsE)
        /*020c*/ 	.word	0x00000000


	//----- nvinfo : EIATTR_MIN_STACK_SIZE
	.align		4
.L_98:
        /*0210*/ 	.byte	0x04, 0x12
        /*0212*/ 	.short	(.L_100 - .L_99)
	.align		4
.L_99:
        /*0214*/ 	.word	index@(_ZN7cutlass13device_kernelIN5flash19enable_sm80_to_sm89INS1_16FlashAttnFwdSm80INS1_25CollectiveMainloopFwdSm80ILi8ELi1ELb0EN4cute5tupleIJNS5_1CILi128EEENS7_ILi32EEENS7_ILi256EEEEEELi256ENS_6half_tEfNS_4arch4Sm80ELb1ELb0ELb0ELb1ELb0ELb1ELb1ELb0EEENS1_21CollectiveEpilogueFwdINS6_IJS8_SA_S9_EEENS6_IJNS7_ILi1EEESI_SI_EEESC_SE_Li256ELb1ELb1ELb0ELb0EEENS1_19SingleTileSchedulerILb1ELb0ELb1ELi128EEEEEEEEEvNT_6ParamsE)
        /*0218*/ 	.word	0x00000000


	//----- nvinfo : EIATTR_MIN_STACK_SIZE
	.align		4
.L_100:
        /*021c*/ 	.byte	0x04, 0x12
        /*021e*/ 	.short	(.L_102 - .L_101)
	.align		4
.L_101:
        /*0220*/ 	.word	index@(_ZN7cutlass13device_kernelIN5flash19enable_sm80_to_sm89INS1_16FlashAttnFwdSm80INS1_25CollectiveMainloopFwdSm80ILi8ELi1ELb0EN4cute5tupleIJNS5_1CILi128EEENS7_ILi96EEENS7_ILi256EEEEEELi256ENS_6half_tEfNS_4arch4Sm80ELb0ELb0ELb0ELb0ELb0ELb0ELb1ELb0EEENS1_21CollectiveEpilogueFwdINS6_IJS8_SA_S9_EEENS6_IJNS7_ILi1EEESI_SI_EEESC_SE_Li256ELb0ELb1ELb0ELb0EEENS1_19SingleTileSchedulerILb0ELb0ELb1ELi128EEEEEEEEEvNT_6ParamsE)
        /*0224*/ 	.word	0x00000000


	//----- nvinfo : EIATTR_MIN_STACK_SIZE
	.align		4
.L_102:
        /*0228*/ 	.byte	0x04, 0x12
        /*022a*/ 	.short	(.L_104 - .L_103)
	.align		4
.L_103:
        /*022c*/ 	.word	index@(_ZN7cutlass13device_kernelIN5flash19enable_sm80_to_sm89INS1_16FlashAttnFwdSm80INS1_25CollectiveMainloopFwdSm80ILi8ELi1ELb0EN4cute5tupleIJNS5_1CILi128EEENS7_ILi96EEENS7_ILi256EEEEEELi256ENS_6half_tEfNS_4arch4Sm80ELb0ELb0ELb0ELb1ELb0ELb0ELb1ELb0EEENS1_21CollectiveEpilogueFwdINS6_IJS8_SA_S9_EEENS6_IJNS7_ILi1EEESI_SI_EEESC_SE_Li256ELb1ELb1ELb0ELb0EEENS1_19SingleTileSchedulerILb1ELb0ELb1ELi128EEEEEEEEEvNT_6ParamsE)
        /*0230*/ 	.word	0x00000000


	//----- nvinfo : EIATTR_MIN_STACK_SIZE
	.align		4
.L_104:
        /*0234*/ 	.byte	0x04, 0x12
        /*0236*/ 	.short	(.L_106 - .L_105)
	.align		4
.L_105:
        /*0238*/ 	.word	index@(_ZN7cutlass13device_kernelIN5flash19enable_sm80_to_sm89INS1_16FlashAttnFwdSm80INS1_25CollectiveMainloopFwdSm80ILi8ELi1ELb0EN4cute5tupleIJNS5_1CILi128EEENS7_ILi48EEENS7_ILi256EEEEEELi256ENS_6half_tEfNS_4arch4Sm80ELb0ELb0ELb0ELb1ELb0ELb1ELb1ELb0EEENS1_21CollectiveEpilogueFwdINS6_IJS8_SA_S9_EEENS6_IJNS7_ILi1EEESI_SI_EEESC_SE_Li256ELb1ELb1ELb0ELb0EEENS1_19SingleTileSchedulerILb1ELb0ELb1ELi128EEEEEEEEEvNT_6ParamsE)
        /*023c*/ 	.word	0x00000000


	//----- nvinfo : EIATTR_MIN_STACK_SIZE
	.align		4
.L_106:
        /*0240*/ 	.byte	0x04, 0x12
        /*0242*/ 	.short	(.L_108 - .L_107)
	.align		4
.L_107:
        /*0244*/ 	.word	index@(_ZN7cutlass13device_kernelIN5flash19enable_sm80_to_sm89INS1_16FlashAttnFwdSm80INS1_25CollectiveMainloopFwdSm80ILi8ELi1ELb0EN4cute5tupleIJNS5_1CILi128EEENS7_ILi64EEENS7_ILi256EEEEEELi256ENS_6half_tEfNS_4arch4Sm80ELb0ELb1ELb0ELb0ELb0ELb0ELb1ELb0EEENS1_21CollectiveEpilogueFwdINS6_IJS8_SA_S9_EEENS6_IJNS7_ILi1EEESI_SI_EEESC_SE_Li256ELb0ELb1ELb0ELb0EEENS1_19SingleTileSchedulerILb0ELb0ELb1ELi128EEEEEEEEEvNT_6ParamsE)
        /*0248*/ 	.word	0x00000000


	//----- nvinfo : EIATTR_MIN_STACK_SIZE
	.align		4
.L_108:
        /*024c*/ 	.byte	0x04, 0x12
        /*024e*/ 	.short	(.L_110 - .L_109)
	.align		4
.L_109:
        /*0250*/ 	.word	index@(_ZN7cutlass13device_kernelIN5flash19enable_sm80_to_sm89INS1_16FlashAttnFwdSm80INS1_25CollectiveMainloopFwdSm80ILi8ELi1ELb0EN4cute5tupleIJNS5_1CILi128EEENS7_ILi64EEENS7_ILi256EEEEEELi256ENS_6half_tEfNS_4arch4Sm80ELb0ELb1ELb0ELb1ELb0ELb0ELb1ELb0EEENS1_21CollectiveEpilogueFwdINS6_IJS8_SA_S9_EEENS6_IJNS7_ILi1EEESI_SI_EEESC_SE_Li256ELb1ELb1ELb0ELb0EEENS1_19SingleTileSchedulerILb1ELb0ELb1ELi128EEEEEEEEEvNT_6ParamsE)
        /*0254*/ 	.word	0x00000000


	//----- nvinfo : EIATTR_MIN_STACK_SIZE
	.align		4
.L_110:
        /*0258*/ 	.byte	0x04, 0x12
        /*025a*/ 	.short	(.L_112 - .L_111)
	.align		4
.L_111:
        /*025c*/ 	.word	index@(_ZN7cutlass13device_kernelIN5flash19enable_sm80_to_sm89INS1_16FlashAttnFwdSm80INS1_25CollectiveMainloopFwdSm80ILi8ELi1ELb0EN4cute5tupleIJNS5_1CILi128EEENS7_ILi48EEENS7_ILi256EEEEEELi256ENS_6half_tEfNS_4arch4Sm80ELb0ELb1ELb0ELb1ELb0ELb1ELb1ELb0EEENS1_21CollectiveEpilogueFwdINS6_IJS8_SA_S9_EEENS6_IJNS7_ILi1EEESI_SI_EEESC_SE_Li256ELb1ELb1ELb0ELb0EEENS1_19SingleTileSchedulerILb1ELb0ELb1ELi128EEEEEEEEEvNT_6ParamsE)
        /*0260*/ 	.word	0x00000000


	//----- nvinfo : EIATTR_MIN_STACK_SIZE
	.align		4
.L_112:
        /*0264*/ 	.byte	0x04, 0x12
        /*0266*/ 	.short	(.L_114 - .L_113)
	.align		4
.L_113:
        /*0268*/ 	.word	index@(_ZN7cutlass13device_kernelIN5flash19enable_sm80_to_sm89INS1_16FlashAttnFwdSm80INS1_25CollectiveMainloopFwdSm80ILi8ELi1ELb0EN4cute5tupleIJNS5_1CILi128EEENS7_ILi96EEENS7_ILi256EEEEEELi256ENS_6half_tEfNS_4arch4Sm80ELb1ELb0ELb0ELb0ELb0ELb0ELb1ELb0EEENS1_21CollectiveEpilogueFwdINS6_IJS8_SA_S9_EEENS6_IJNS7_ILi1EEESI_SI_EEESC_SE_Li256ELb0ELb1ELb0ELb0EEENS1_30DynamicPersistentTileSchedulerILi256ELi256ELb0ELb1ELb0EEEEEEEEEvNT_6ParamsE)
        /*026c*/ 	.word	0x00000000


	//----- nvinfo : EIATTR_MIN_STACK_SIZE
	.align		4
.L_114:
        /*0270*/ 	.byte	0x04, 0x12
        /*0272*/ 	.short	(.L_116 - .L_115)
	.align		4
.L_115:
        /*0274*/ 	.word	index@(_ZN7cutlass13device_kernelIN5flash19enable_sm80_to_sm89INS1_16FlashAttnFwdSm80INS1_25CollectiveMainloopFwdSm80ILi8ELi1ELb0EN4cute5tupleIJNS5_1CILi128EEENS7_ILi96EEENS7_ILi256EEEEEELi256ENS_6half_tEfNS_4arch4Sm80ELb1ELb0ELb0ELb1ELb0ELb0ELb1ELb0EEENS1_21CollectiveEpilogueFwdINS6_IJS8_SA_S9_EEENS6_IJNS7_ILi1EEESI_SI_EEESC_SE_Li256ELb1ELb1ELb0ELb0EEENS1_19SingleTileSchedulerILb1ELb0ELb1ELi128EEEEEEEEEvNT_6ParamsE)
        /*0278*/ 	.word	0x00000000


	//----- nvinfo : EIATTR_MIN_STACK_SIZE
	.align		4
.L_116:
        /*027c*/ 	.byte	0x04, 0x12
        /*027e*/ 	.short	(.L_118 - .L_117)
	.align		4
.L_117:
        /*0280*/ 	.word	index@(_ZN7cutlass13device_kernelIN5flash19enable_sm80_to_sm89INS1_16FlashAttnFwdSm80INS1_25CollectiveMainloopFwdSm80ILi8ELi1ELb0EN4cute5tupleIJNS5_1CILi128EEENS7_ILi48EEENS7_ILi256EEEEEELi256ENS_6half_tEfNS_4arch4Sm80ELb1ELb0ELb0ELb1ELb0ELb1ELb1ELb0EEENS1_21CollectiveEpilogueFwdINS6_IJS8_SA_S9_EEENS6_IJNS7_ILi1EEESI_SI_EEESC_SE_Li256ELb1ELb1ELb0ELb0EEENS1_19SingleTileSchedulerILb1ELb0ELb1ELi128EEEEEEEEEvNT_6ParamsE)
        /*0284*/ 	.word	0x00000000
.L_118:


//--------------------- .nv.compat                --------------------------
	.section	.nv.compat,"",@"SHT_CUDA_COMPAT_INFO"
	.align	4
        /*0000*/ 	.byte	0x02, 0x09, 0x01, 0x00, 0x02, 0x02, 0x01, 0x00, 0x02, 0x05, 0x05, 0x00, 0x03, 0x07, 0x01, 0x01
        /*0010*/ 	.byte	0x02, 0x03, 0x00, 0x00, 0x02, 0x06, 0x01, 0x00, 0x04, 0x0b, 0x08, 0x00, 0x09, 0x00, 0x00, 0x00
        /*0020*/ 	.byte	0x00, 0x00, 0x00, 0x00


//--------------------- .nv.info._ZN7cutlass13device_kernelIN5flash19enable_sm80_to_sm89INS1_16FlashAttnFwdSm80INS1_25CollectiveMainloopFwdSm80ILi8ELi1ELb1EN4cute5tupleIJNS5_1CILi128EEENS7_ILi64EEENS7_ILi256EEEEEELi256ENS_6half_tEfNS_4arch4Sm80ELb0ELb0ELb0ELb0ELb0ELb0ELb1ELb0EEENS1_21CollectiveEpilogueFwdINS6_IJS8_SA_S9_EEENS6_IJNS7_ILi1EEESI_SI_EEESC_SE_Li256ELb0ELb1ELb0ELb0EEENS1_19SingleTileSchedulerILb0ELb0ELb1ELi128EEEEEEEEEvNT_6ParamsE --------------------------
	.section	.nv.info._ZN7cutlass13device_kernelIN5flash19enable_sm80_to_sm89INS1_16FlashAttnFwdSm80INS1_25CollectiveMainloopFwdSm80ILi8ELi1ELb1EN4cute5tupleIJNS5_1CILi128EEENS7_ILi64EEENS7_ILi256EEEEEELi256ENS_6half_tEfNS_4arch4Sm80ELb0ELb0ELb0ELb0ELb0ELb0ELb1ELb0EEENS1_21CollectiveEpilogueFwdINS6_IJS8_SA_S9_EEENS6_IJNS7_ILi1EEESI_SI_EEESC_SE_Li256ELb0ELb1ELb0ELb0EEENS1_19SingleTileSchedulerILb0ELb0ELb1ELi128EEEEEEEEEvNT_6ParamsE,"",@"SHT_CUDA_INFO"
	.sectionflags	@""
	.align	4


	//----- nvinfo : EIATTR_CUDA_API_VERSION
	.align		4
        /*0000*/ 	.byte	0x04, 0x37
        /*0002*/ 	.short	(.L_120 - .L_119)
.L_119:
        /*0004*/ 	.word	0x00000082


	//----- nvinfo : EIATTR_KPARAM_INFO
	.align		4
.L_120:
        /*0008*/ 	.byte	0x04, 0x17
        /*000a*/ 	.short	(.L_122 - .L_121)
.L_121:
        /*000c*/ 	.word	0x00000000
        /*0010*/ 	.short	0x0000
        /*0012*/ 	.short	0x0000
        /*0014*/ 	.byte	0x00, 0xf0, 0x61, 0x10


	//----- nvinfo : EIATTR_SPARSE_MMA_MASK
	.align		4
.L_122:
        /*0018*/ 	.byte	0x03, 0x50
        /*001a*/ 	.short	0x0000


	//----- nvinfo : EIATTR_MAXREG_COUNT
	.align		4
        /*001c*/ 	.byte	0x03, 0x1b
        /*001e*/ 	.short	0x00ff


	//----- nvinfo : EIATTR_MERCURY_ISA_VERSION
	.align		4
        /*0020*/ 	.byte	0x03, 0x5f
        /*0022*/ 	.short	0x0101


	//----- nvinfo : EIATTR_VRC_CTA_INIT_COUNT
	.align		4
        /*0024*/ 	.byte	0x02, 0x4a
	.zero		1
	.zero		1


	//----- nvinfo : EIATTR_EXIT_INSTR_OFFSETS
	.align		4
        /*0028*/ 	.byte	0x04, 0x1c
        /*002a*/ 	.short	(.L_124 - .L_123)


	//   ....[0]....
.L_123:
        /*002c*/ 	.word	0x00000010


	//----- nvinfo : EIATTR_MAX_THREADS
	.align		4
.L_124:
        /*0030*/ 	.byte	0x04, 0x05
        /*0032*/ 	.short	(.L_126 - .L_125)
.L_125:
        /*0034*/ 	.word	0x00000100
        /*0038*/ 	.word	0x00000001
        /*003c*/ 	.word	0x00000001


	//----- nvinfo : EIATTR_CBANK_PARAM_SIZE
	.align		4
.L_126:
        /*0040*/ 	.byte	0x03, 0x19
        /*0042*/ 	.short	0x0418


	//----- nvinfo : EIATTR_PARAM_CBANK
	.align		4
        /*0044*/ 	.byte	0x04, 0x0a
        /*0046*/ 	.short	(.L_128 - .L_127)
	.align		4
.L_127:
        /*0048*/ 	.word	index@(.nv.constant0._ZN7cutlass13device_kernelIN5flash19enable_sm80_to_sm89INS1_16FlashAttnFwdSm80INS1_25CollectiveMainloopFwdSm80ILi8ELi1ELb1EN4cute5tupleIJNS5_1CILi128EEENS7_ILi64EEENS7_ILi256EEEEEELi256ENS_6half_tEfNS_4arch4Sm80ELb0ELb0ELb0ELb0ELb0ELb0ELb1ELb0EEENS1_21CollectiveEpilogueFwdINS6_IJS8_SA_S9_EEENS6_IJNS7_ILi1EEESI_SI_EEESC_SE_Li256ELb0ELb1ELb0ELb0EEENS1_19SingleTileSchedulerILb0ELb0ELb1ELi128EEEEEEEEEvNT_6ParamsE)
        /*004c*/ 	.short	0x0380
        /*004e*/ 	.short	0x0418


	//----- nvinfo : EIATTR_SW_WAR
	.align		4
.L_128:
        /*0050*/ 	.byte	0x04, 0x36
        /*0052*/ 	.short	(.L_130 - .L_129)
.L_129:
        /*0054*/ 	.word	0x00000008
.L_130:


//--------------------- .nv.info._ZN7cutlass13device_kernelIN5flash19enable_sm80_to_sm89INS1_16FlashAttnFwdSm80INS1_25CollectiveMainloopFwdSm80ILi8ELi1ELb1EN4cute5tupleIJNS5_1CILi128EEENS7_ILi64EEENS7_ILi256EEEEEELi256ENS_6half_tEfNS_4arch4Sm80ELb0ELb0ELb0ELb1ELb0ELb0ELb1ELb0EEENS1_21CollectiveEpilogueFwdINS6_IJS8_SA_S9_EEENS6_IJNS7_ILi1EEESI_SI_EEESC_SE_Li256ELb1ELb1ELb0ELb0EEENS1_19SingleTileSchedulerILb1ELb0ELb1ELi128EEEEEEEEEvNT_6ParamsE --------------------------
	.section	.nv.info._ZN7cutlass13device_kernelIN5flash19enable_sm80_to_sm89INS1_16FlashAttnFwdSm80INS1_25CollectiveMainloopFwdSm80ILi8ELi1ELb1EN4cute5tupleIJNS5_1CILi128EEENS7_ILi64EEENS7_ILi256EEEEEELi256ENS_6half_tEfNS_4arch4Sm80ELb0ELb0ELb0ELb1ELb0ELb0ELb1ELb0EEENS1_21CollectiveEpilogueFwdINS6_IJS8_SA_S9_EEENS6_IJNS7_ILi1EEESI_SI_EEESC_SE_Li256ELb1ELb1ELb0ELb0EEENS1_19SingleTileSchedulerILb1ELb0ELb1ELi128EEEEEEEEEvNT_6ParamsE,"",@"SHT_CUDA_INFO"
	.sectionflags	@""
	.align	4


	//----- nvinfo : EIATTR_CUDA_API_VERSION
	.align		4
        /*0000*/ 	.byte	0x04, 0x37
        /*0002*/ 	.short	(.L_132 - .L_131)
.L_131:
        /*0004*/ 	.word	0x00000082


	//----- nvinfo : EIATTR_KPARAM_INFO
	.align		4
.L_132:
        /*0008*/ 	.byte	0x04, 0x17
        /*000a*/ 	.short	(.L_134 - .L_133)
.L_133:
        /*000c*/ 	.word	0x00000000
        /*0010*/ 	.short	0x0000
        /*0012*/ 	.short	0x0000
        /*0014*/ 	.byte	0x00, 0xf0, 0x61, 0x10


	//----- nvinfo : EIATTR_SPARSE_MMA_MASK
	.align		4
.L_134:
        /*0018*/ 	.byte	0x03, 0x50
        /*001a*/ 	.short	0x0000


	//----- nvinfo : EIATTR_MAXREG_COUNT
	.align		4
        /*001c*/ 	.byte	0x03, 0x1b
        /*001e*/ 	.short	0x00ff


	//----- nvinfo : EIATTR_MERCURY_ISA_VERSION
	.align		4
        /*0020*/ 	.byte	0x03, 0x5f
        /*0022*/ 	.short	0x0101


	//----- nvinfo : EIATTR_VRC_CTA_INIT_COUNT
	.align		4
        /*0024*/ 	.byte	0x02, 0x4a
	.zero		1
	.zero		1


	//----- nvinfo : EIATTR_EXIT_INSTR_OFFSETS
	.align		4
        /*0028*/ 	.byte	0x04, 0x1c
        /*002a*/ 	.short	(.L_136 - .L_135)


	//   ....[0]....
.L_135:
        /*002c*/ 	.word	0x00000010


	//----- nvinfo : EIATTR_MAX_THREADS
	.align		4
.L_136:
        /*0030*/ 	.byte	0x04, 0x05
        /*0032*/ 	.short	(.L_138 - .L_137)
.L_137:
        /*0034*/ 	.word	0x00000100
        /*0038*/ 	.word	0x00000001
        /*003c*/ 	.word	0x00000001


	//----- nvinfo : EIATTR_CBANK_PARAM_SIZE
	.align		4
.L_138:
        /*0040*/ 	.byte	0x03, 0x19
        /*0042*/ 	.short	0x0418


	//----- nvinfo : EIATTR_PARAM_CBANK
	.align		4
        /*0044*/ 	.byte	0x04, 0x0a
        /*0046*/ 	.short	(.L_140 - .L_139)
	.align		4
.L_139:
        /*0048*/ 	.word	index@(.nv.constant0._ZN7cutlass13device_kernelIN5flash19enable_sm80_to_sm89INS1_16FlashAttnFwdSm80INS1_25CollectiveMainloopFwdSm80ILi8ELi1ELb1EN4cute5tupleIJNS5_1CILi128EEENS7_ILi64EEENS7_ILi256EEEEEELi256ENS_6half_tEfNS_4arch4Sm80ELb0ELb0ELb0ELb1ELb0ELb0ELb1ELb0EEENS1_21CollectiveEpilogueFwdINS6_IJS8_SA_S9_EEENS6_IJNS7_ILi1EEESI_SI_EEESC_SE_Li256ELb1ELb1ELb0ELb0EEENS1_19SingleTileSchedulerILb1ELb0ELb1ELi128EEEEEEEEEvNT_6ParamsE)
        /*004c*/ 	.short	0x0380
        /*004e*/ 	.short	0x0418


	//----- nvinfo : EIATTR_SW_WAR
	.align		4
.L_140:
        /*0050*/ 	.byte	0x04, 0x36
        /*0052*/ 	.short	(.L_142 - .L_141)
.L_141:
        /*0054*/ 	.word	0x00000008
.L_142:


//--------------------- .nv.info._ZN7cutlass13device_kernelIN5flash19enable_sm80_to_sm89INS1_16FlashAttnFwdSm80INS1_25CollectiveMainloopFwdSm80ILi8ELi1ELb0EN4cute5tupleIJNS5_1CILi128EEENS7_ILi32EEENS7_ILi256EEEEEELi256ENS_6half_tEfNS_4arch4Sm80ELb0ELb0ELb0ELb1ELb0ELb1ELb1ELb0EEENS1_21CollectiveEpilogueFwdINS6_IJS8_SA_S9_EEENS6_IJNS7_ILi1EEESI_SI_EEESC_SE_Li256ELb1ELb1ELb0ELb0EEENS1_19SingleTileSchedulerILb1ELb0ELb1ELi128EEEEEEEEEvNT_6ParamsE --------------------------
	.section	.nv.info._ZN7cutlass13device_kernelIN5flash19enable_sm80_to_sm89INS1_16FlashAttnFwdSm80INS1_25CollectiveMainloopFwdSm80ILi8ELi1ELb0EN4cute5tupleIJNS5_1CILi128EEENS7_ILi32EEENS7_ILi256EEEEEELi256ENS_6half_tEfNS_4arch4Sm80ELb0ELb0ELb0ELb1ELb0ELb1ELb1ELb0EEENS1_21CollectiveEpilogueFwdINS6_IJS8_SA_S9_EEENS6_IJNS7_ILi1EEESI_SI_EEESC_SE_Li256ELb1ELb1ELb0ELb0EEENS1_19SingleTileSchedulerILb1ELb0ELb1ELi128EEEEEEEEEvNT_6ParamsE,"",@"SHT_CUDA_INFO"
	.sectionflags	@""
	.align	4


	//----- nvinfo : EIATTR_CUDA_API_VERSION
	.align		4
        /*0000*/ 	.byte	0x04, 0x37
        /*0002*/ 	.short	(.L_144 - .L_143)
.L_143:
        /*0004*/ 	.word	0x00000082


	//----- nvinfo : EIATTR_KPARAM_INFO
	.align		4
.L_144:
        /*0008*/ 	.byte	0x04, 0x17
        /*000a*/ 	.short	(.L_146 - .L_145)
.L_145:
        /*000c*/ 	.word	0x00000000
        /*0010*/ 	.short	0x0000
        /*0012*/ 	.short	0x0000
        /*0014*/ 	.byte	0x00, 0xf0, 0x61, 0x10


	//----- nvinfo : EIATTR_SPARSE_MMA_MASK
	.align		4
.L_146:
        /*0018*/ 	.byte	0x03, 0x50
        /*001a*/ 	.short	0x0000


	//----- nvinfo : EIATTR_MAXREG_COUNT
	.align		4
        /*001c*/ 	.byte	0x03, 0x1b
        /*001e*/ 	.short	0x00ff


	//----- nvinfo : EIATTR_MERCURY_ISA_VERSION
	.align		4
        /*0020*/ 	.byte	0x03, 0x5f
        /*0022*/ 	.short	0x0101


	//----- nvinfo : EIATTR_VRC_CTA_INIT_COUNT
	.align		4
        /*0024*/ 	.byte	0x02, 0x4a
	.zero		1
	.zero		1


	//----- nvinfo : EIATTR_EXIT_INSTR_OFFSETS
	.align		4
        /*0028*/ 	.byte	0x04, 0x1c
        /*002a*/ 	.short	(.L_148 - .L_147)


	//   ....[0]....
.L_147:
        /*002c*/ 	.word	0x00000010


	//----- nvinfo : EIATTR_MAX_THREADS
	.align		4
.L_148:
        /*0030*/ 	.byte	0x04, 0x05
        /*0032*/ 	.short	(.L_150 - .L_149)
.L_149:
        /*0034*/ 	.word	0x00000100
        /*0038*/ 	.word	0x00000001
        /*003c*/ 	.word	0x00000001


	//----- nvinfo : EIATTR_CBANK_PARAM_SIZE
	.align		4
.L_150:
        /*0040*/ 	.byte	0x03, 0x19
        /*0042*/ 	.short	0x0418


	//----- nvinfo : EIATTR_PARAM_CBANK
	.align		4
        /*0044*/ 	.byte	0x04, 0x0a
        /*0046*/ 	.short	(.L_152 - .L_151)
	.align		4
.L_151:
        /*0048*/ 	.word	index@(.nv.constant0._ZN7cutlass13device_kernelIN5flash19enable_sm80_to_sm89INS1_16FlashAttnFwdSm80INS1_25CollectiveMainloopFwdSm80ILi8ELi1ELb0EN4cute5tupleIJNS5_1CILi128EEENS7_ILi32EEENS7_ILi256EEEEEELi256ENS_6half_tEfNS_4arch4Sm80ELb0ELb0ELb0ELb1ELb0ELb1ELb1ELb0EEENS1_21CollectiveEpilogueFwdINS6_IJS8_SA_S9_EEENS6_IJNS7_ILi1EEESI_SI_EEESC_SE_Li256ELb1ELb1ELb0ELb0EEENS1_19SingleTileSchedulerILb1ELb0ELb1ELi128EEEEEEEEEvNT_6ParamsE)
        /*004c*/ 	.short	0x0380
        /*004e*/ 	.short	0x0418


	//----- nvinfo : EIATTR_SW_WAR
	.align		4
.L_152:
        /*0050*/ 	.byte	0x04, 0x36
        /*0052*/ 	.short	(.L_154 - .L_153)
.L_153:
        /*0054*/ 	.word	0x00000008
.L_154:


//--------------------- .nv.info._ZN7cutlass13device_kernelIN5flash19enable_sm80_to_sm89INS1_16FlashAttnFwdSm80INS1_25CollectiveMainloopFwdSm80ILi8ELi1ELb1EN4cute5tupleIJNS5_1CILi128EEENS7_ILi48EEENS7_ILi256EEEEEELi256ENS_6half_tEfNS_4arch4Sm80ELb0ELb1ELb0ELb0ELb0ELb0ELb1ELb0EEENS1_21CollectiveEpilogueFwdINS6_IJS8_SA_S9_EEENS6_IJNS7_ILi1EEESI_SI_EEESC_SE_Li256ELb0ELb1ELb0ELb0EEENS1_19SingleTileSchedulerILb0ELb0ELb1ELi128EEEEEEEEEvNT_6ParamsE --------------------------
	.section	.nv.info._ZN7cutlass13device_kernelIN5flash19enable_sm80_to_sm89INS1_16FlashAttnFwdSm80INS1_25CollectiveMainloopFwdSm80ILi8ELi1ELb1EN4cute5tupleIJNS5_1CILi128EEENS7_ILi48EEENS7_ILi256EEEEEELi256ENS_6half_tEfNS_4arch4Sm80ELb0ELb1ELb0ELb0ELb0ELb0ELb1ELb0EEENS1_21CollectiveEpilogueFwdINS6_IJS8_SA_S9_EEENS6_IJNS7_ILi1EEESI_SI_EEESC_SE_Li256ELb0ELb1ELb0ELb0EEENS1_19SingleTileSchedulerILb0ELb0ELb1ELi128EEEEEEEEEvNT_6ParamsE,"",@"SHT_CUDA_INFO"
	.sectionflags	@""
	.align	4


	//----- nvinfo : EIATTR_CUDA_API_VERSION
	.align		4
        /*0000*/ 	.byte	0x04, 0x37
        /*0002*/ 	.short	(.L_156 - .L_155)
.L_155:
        /*0004*/ 	.word	0x00000082


	//----- nvinfo : EIATTR_KPARAM_INFO
	.align		4
.L_156:
        /*0008*/ 	.byte	0x04, 0x17
        /*000a*/ 	.short	(.L_158 - .L_157)
.L_157:
        /*000c*/ 	.word	0x00000000
        /*0010*/ 	.short	0x0000
        /*0012*/ 	.short	0x0000
        /*0014*/ 	.byte	0x00, 0xf0, 0x61, 0x10


	//----- nvinfo : EIATTR_SPARSE_MMA_MASK
	.align		4
.L_158:
        /*0018*/ 	.byte	0x03, 0x50
        /*001a*/ 	.short	0x0000


	//----- nvinfo : EIATTR_MAXREG_COUNT
	.align		4
        /*001c*/ 	.byte	0x03, 0x1b
        /*001e*/ 	.short	0x00ff


	//----- nvinfo : EIATTR_MERCURY_ISA_VERSION
	.align		4
        /*0020*/ 	.byte	0x03, 0x5f
        /*0022*/ 	.short	0x0101


	//----- nvinfo : EIATTR_VRC_CTA_INIT_COUNT
	.align		4
        /*0024*/ 	.byte	0x02, 0x4a
	.zero		1
	.zero		1


	//----- nvinfo : EIATTR_EXIT_INSTR_OFFSETS
	.align		4
        /*0028*/ 	.byte	0x04, 0x1c
        /*002a*/ 	.short	(.L_160 - .L_159)


	//   ....[0]....
.L_159:
        /*002c*/ 	.word	0x00000010


	//----- nvinfo : EIATTR_MAX_THREADS
	.align		4
.L_160:
        /*0030*/ 	.byte	0x04, 0x05
        /*0032*/ 	.short	(.L_162 - .L_161)
.L_161:
        /*0034*/ 	.word	0x00000100
        /*0038*/ 	.word	0x00000001
        /*003c*/ 	.word	0x00000001


	//----- nvinfo : EIATTR_CBANK_PARAM_SIZE
	.align		4
.L_162:
        /*0040*/ 	.byte	0x03, 0x19
        /*0042*/ 	.short	0x0418


	//----- nvinfo : EIATTR_PARAM_CBANK
	.align		4
        /*0044*/ 	.byte	0x04, 0x0a
        /*0046*/ 	.short	(.L_164 - .L_163)
	.align		4
.L_163:
        /*0048*/ 	.word	index@(.nv.constant0._ZN7cutlass13device_kernelIN5flash19enable_sm80_to_sm89INS1_16FlashAttnFwdSm80INS1_25CollectiveMainloopFwdSm80ILi8ELi1ELb1EN4cute5tupleIJNS5_1CILi128EEENS7_ILi48EEENS7_ILi256EEEEEELi256ENS_6half_tEfNS_4arch4Sm80ELb0ELb1ELb0ELb0ELb0ELb0ELb1ELb0EEENS1_21CollectiveEpilogueFwdINS6_IJS8_SA_S9_EEENS6_IJNS7_ILi1EEESI_SI_EEESC_SE_Li256ELb0ELb1ELb0ELb0EEENS1_19SingleTileSchedulerILb0ELb0ELb1ELi128EEEEEEEEEvNT_6ParamsE)
        /*004c*/ 	.short	0x0380
        /*004e*/ 	.short	0x0418


	//----- nvinfo : EIATTR_SW_WAR
	.align		4
.L_164:
        /*0050*/ 	.byte	0x04, 0x36
        /*0052*/ 	.short	(.L_166 - .L_165)
.L_165:
        /*0054*/ 	.word	0x00000008
.L_166:


//--------------------- .nv.info._ZN7cutlass13device_kernelIN5flash19enable_sm80_to_sm89INS1_16FlashAttnFwdSm80INS1_25CollectiveMainloopFwdSm80ILi8ELi1ELb1EN4cute5tupleIJNS5_1CILi128EEENS7_ILi48EEENS7_ILi256EEEEEELi256ENS_6half_tEfNS_4arch4Sm80ELb0ELb1ELb0ELb1ELb0ELb0ELb1ELb0EEENS1_21CollectiveEpilogueFwdINS6_IJS8_SA_S9_EEENS6_IJNS7_ILi1EEESI_SI_EEESC_SE_Li256ELb1ELb1ELb0ELb0EEENS1_19SingleTileSchedulerILb1ELb0ELb1ELi128EEEEEEEEEvNT_6ParamsE --------------------------
	.section	.nv.info._ZN7cutlass13device_kernelIN5flash19enable_sm80_to_sm89INS1_16FlashAttnFwdSm80INS1_25CollectiveMainloopFwdSm80ILi8ELi1ELb1EN4cute5tupleIJNS5_1CILi128EEENS7_ILi48EEENS7_ILi256EEEEEELi256ENS_6half_tEfNS_4arch4Sm80ELb0ELb1ELb0ELb1ELb0ELb0ELb1ELb0EEENS1_21CollectiveEpilogueFwdINS6_IJS8_SA_S9_EEENS6_IJNS7_ILi1EEESI_SI_EEESC_SE_Li256ELb1ELb1ELb0ELb0EEENS1_19SingleTileSchedulerILb1ELb0ELb1ELi128EEEEEEEEEvNT_6ParamsE,"",@"SHT_CUDA_INFO"
	.sectionflags	@""
	.align	4


	//----- nvinfo : EIATTR_CUDA_API_VERSION
	.align		4
        /*0000*/ 	.byte	0x04, 0x37
        /*0002*/ 	.short	(.L_168 - .L_167)
.L_167:
        /*0004*/ 	.word	0x00000082


	//----- nvinfo : EIATTR_KPARAM_INFO
	.align		4
.L_168:
        /*0008*/ 	.byte	0x04, 0x17
        /*000a*/ 	.short	(.L_170 - .L_169)
.L_169:
        /*000c*/ 	.word	0x00000000
        /*0010*/ 	.short	0x0000
        /*0012*/ 	.short	0x0000
        /*0014*/ 	.byte	0x00, 0xf0, 0x61, 0x10


	//----- nvinfo : EIATTR_SPARSE_MMA_MASK
	.align		4
.L_170:
        /*0018*/ 	.byte	0x03, 0x50
        /*001a*/ 	.short	0x0000


	//----- nvinfo : EIATTR_MAXREG_COUNT
	.align		4
        /*001c*/ 	.byte	0x03, 0x1b
        /*001e*/ 	.short	0x00ff


	//----- nvinfo : EIATTR_MERCURY_ISA_VERSION
	.align		4
        /*0020*/ 	.byte	0x03, 0x5f
        /*0022*/ 	.short	0x0101


	//----- nvinfo : EIATTR_VRC_CTA_INIT_COUNT
	.align		4
        /*0024*/ 	.byte	0x02, 0x4a
	.zero		1
	.zero		1


	//----- nvinfo : EIATTR_EXIT_INSTR_OFFSETS
	.align		4
        /*0028*/ 	.byte	0x04, 0x1c
        /*002a*/ 	.short	(.L_172 - .L_171)


	//   ....[0]....
.L_171:
        /*002c*/ 	.word	0x00000010


	//----- nvinfo : EIATTR_MAX_THREADS
	.align		4
.L_172:
        /*0030*/ 	.byte	0x04, 0x05
        /*0032*/ 	.short	(.L_174 - .L_173)
.L_173:
        /*0034*/ 	.word	0x00000100
        /*0038*/ 	.word	0x00000001
        /*003c*/ 	.word	0x00000001


	//----- nvinfo : EIATTR_CBANK_PARAM_SIZE
	.align		4
.L_174:
        /*0040*/ 	.byte	0x03, 0x19
        /*0042*/ 	.short	0x0418


	//----- nvinfo : EIATTR_PARAM_CBANK
	.align		4
        /*0044*/ 	.byte	0x04, 0x0a
        /*0046*/ 	.short	(.L_176 - .L_175)
	.align		4
.L_175:
        /*0048*/ 	.word	index@(.nv.constant0._ZN7cutlass13device_kernelIN5flash19enable_sm80_to_sm89INS1_16FlashAttnFwdSm80INS1_25CollectiveMainloopFwdSm80ILi8ELi1ELb1EN4cute5tupleIJNS5_1CILi128EEENS7_ILi48EEENS7_ILi256EEEEEELi256ENS_6half_tEfNS_4arch4Sm80ELb0ELb1ELb0ELb1ELb0ELb0ELb1ELb0EEENS1_21CollectiveEpilogueFwdINS6_IJS8_SA_S9_EEENS6_IJNS7_ILi1EEESI_SI_EEESC_SE_Li256ELb1ELb1ELb0ELb0EEENS1_19SingleTileSchedulerILb1ELb0ELb1ELi128EEEEEEEEEvNT_6ParamsE)
        /*004c*/ 	.short	0x0380
        /*004e*/ 	.short	0x0418


	//----- nvinfo : EIATTR_SW_WAR
	.align		4
.L_176:
        /*0050*/ 	.byte	0x04, 0x36
        /*0052*/ 	.short	(.L_178 - .L_177)
.L_177:
        /*0054*/ 	.word	0x00000008
.L_178:


//--------------------- .nv.info._ZN7cutlass13device_kernelIN5flash19enable_sm80_to_sm89INS1_16FlashAttnFwdSm80INS1_25CollectiveMainloopFwdSm80ILi8ELi1ELb0EN4cute5tupleIJNS5_1CILi128EEENS7_ILi32EEENS7_ILi256EEEEEELi256ENS_6half_tEfNS_4arch4Sm80ELb0ELb1ELb0ELb1ELb0ELb1ELb1ELb0EEENS1_21CollectiveEpilogueFwdINS6_IJS8_SA_S9_EEENS6_IJNS7_ILi1EEESI_SI_EEESC_SE_Li256ELb1ELb1ELb0ELb0EEENS1_19SingleTileSchedulerILb1ELb0ELb1ELi128EEEEEEEEEvNT_6ParamsE --------------------------
	.section	.nv.info._ZN7cutlass13device_kernelIN5flash19enable_sm80_to_sm89INS1_16FlashAttnFwdSm80INS1_25CollectiveMainloopFwdSm80ILi8ELi1ELb0EN4cute5tupleIJNS5_1CILi128EEENS7_ILi32EEENS7_ILi256EEEEEELi256ENS_6half_tEfNS_4arch4Sm80ELb0ELb1ELb0ELb1ELb0ELb1ELb1ELb0EEENS1_21CollectiveEpilogueFwdINS6_IJS8_SA_S9_EEENS6_IJNS7_ILi1EEESI_SI_EEESC_SE_Li256ELb1ELb1ELb0ELb0EEENS1_19SingleTileSchedulerILb1ELb0ELb1ELi128EEEEEEEEEvNT_6ParamsE,"",@"SHT_CUDA_INFO"
	.sectionflags	@""
	.align	4


	//----- nvinfo : EIATTR_CUDA_API_VERSION
	.align		4
        /*0000*/ 	.byte	0x04, 0x37
        /*0002*/ 	.short	(.L_180 - .L_179)
.L_179:
        /*0004*/ 	.word	0x00000082


	//----- nvinfo : EIATTR_KPARAM_INFO
	.align		4
.L_180:
        /*0008*/ 	.byte	0x04, 0x17
        /*000a*/ 	.short	(.L_182 - .L_181)
.L_181:
        /*000c*/ 	.word	0x00000000
        /*0010*/ 	.short	0x0000
        /*0012*/ 	.short	0x0000
        /*0014*/ 	.byte	0x00, 0xf0, 0x61, 0x10


	//----- nvinfo : EIATTR_SPARSE_MMA_MASK
	.align		4
.L_182:
        /*0018*/ 	.byte	0x03, 0x50
        /*001a*/ 	.short	0x0000


	//----- nvinfo : EIATTR_MAXREG_COUNT
	.align		4
        /*001c*/ 	.byte	0x03, 0x1b
        /*001e*/ 	.short	0x00ff


	//----- nvinfo : EIATTR_MERCURY_ISA_VERSION
	.align		4
        /*0020*/ 	.byte	0x03, 0x5f
        /*0022*/ 	.short	0x0101


	//----- nvinfo : EIATTR_VRC_CTA_INIT_COUNT
	.align		4
        /*0024*/ 	.byte	0x02, 0x4a
	.zero		1
	.zero		1


	//----- nvinfo : EIATTR_EXIT_INSTR_OFFSETS
	.align		4
        /*0028*/ 	.byte	0x04, 0x1c
        /*002a*/ 	.short	(.L_184 - .L_183)


	//   ....[0]....
.L_183:
        /*002c*/ 	.word	0x00000010


	//----- nvinfo : EIATTR_MAX_THREADS
	.align		4
.L_184:
        /*0030*/ 	.byte	0x04, 0x05
        /*0032*/ 	.short	(.L_186 - .L_185)
.L_185:
        /*0034*/ 	.word	0x00000100
        /*0038*/ 	.word	0x00000001
        /*003c*/ 	.word	0x00000001


	//----- nvinfo : EIATTR_CBANK_PARAM_SIZE
	.align		4
.L_186:
        /*0040*/ 	.byte	0x03, 0x19
        /*0042*/ 	.short	0x0418


	//----- nvinfo : EIATTR_PARAM_CBANK
	.align		4
        /*0044*/ 	.byte	0x04, 0x0a
        /*0046*/ 	.short	(.L_188 - .L_187)
	.align		4
.L_187:
        /*0048*/ 	.word	index@(.nv.constant0._ZN7cutlass13device_kernelIN5flash19enable_sm80_to_sm89INS1_16FlashAttnFwdSm80INS1_25CollectiveMainloopFwdSm80ILi8ELi1ELb0EN4cute5tupleIJNS5_1CILi128EEENS7_ILi32EEENS7_ILi256EEEEEELi256ENS_6half_tEfNS_4arch4Sm80ELb0ELb1ELb0ELb1ELb0ELb1ELb1ELb0EEENS1_21CollectiveEpilogueFwdINS6_IJS8_SA_S9_EEENS6_IJNS7_ILi1EEESI_SI_EEESC_SE_Li256ELb1ELb1ELb0ELb0EEENS1_19SingleTileSchedulerILb1ELb0ELb1ELi128EEEEEEEEEvNT_6ParamsE)
        /*004c*/ 	.short	0x0380
        /*004e*/ 	.short	0x0418


	//----- nvinfo : EIATTR_SW_WAR
	.align		4
.L_188:
        /*0050*/ 	.byte	0x04, 0x36
        /*0052*/ 	.short	(.L_190 - .L_189)
.L_189:
        /*0054*/ 	.word	0x00000008
.L_190:


//--------------------- .nv.info._ZN7cutlass13device_kernelIN5flash19enable_sm80_to_sm89INS1_16FlashAttnFwdSm80INS1_25CollectiveMainloopFwdSm80ILi8ELi1ELb1EN4cute5tupleIJNS5_1CILi128EEENS7_ILi64EEENS7_ILi256EEEEEELi256ENS_6half_tEfNS_4arch4Sm80ELb1ELb0ELb0ELb0ELb0ELb0ELb1ELb0EEENS1_21CollectiveEpilogueFwdINS6_IJS8_SA_S9_EEENS6_IJNS7_ILi1EEESI_SI_EEESC_SE_Li256ELb0ELb1ELb0ELb0EEENS1_30DynamicPersistentTileSchedulerILi256ELi256ELb0ELb1ELb0EEEEEEEEEvNT_6ParamsE --------------------------
	.section	.nv.info._ZN7cutlass13device_kernelIN5flash19enable_sm80_to_sm89INS1_16FlashAttnFwdSm80INS1_25CollectiveMainloopFwdSm80ILi8ELi1ELb1EN4cute5tupleIJNS5_1CILi128EEENS7_ILi64EEENS7_ILi256EEEEEELi256ENS_6half_tEfNS_4arch4Sm80ELb1ELb0ELb0ELb0ELb0ELb0ELb1ELb0EEENS1_21CollectiveEpilogueFwdINS6_IJS8_SA_S9_EEENS6_IJNS7_ILi1EEESI_SI_EEESC_SE_Li256ELb0ELb1ELb0ELb0EEENS1_30DynamicPersistentTileSchedulerILi256ELi256ELb0ELb1ELb0EEEEEEEEEvNT_6ParamsE,"",@"SHT_CUDA_INFO"
	.sectionflags	@""
	.align	4


	//----- nvinfo : EIATTR_CUDA_API_VERSION
	.align		4
        /*0000*/ 	.byte	0x04, 0x37
        /*0002*/ 	.short	(.L_192 - .L_191)
.L_191:
        /*0004*/ 	.word	0x00000082


	//----- nvinfo : EIATTR_KPARAM_INFO
	.align		4
.L_192:
        /*0008*/ 	.byte	0x04, 0x17
        /*000a*/ 	.short	(.L_194 - .L_193)
.L_193:
        /*000c*/ 	.word	0x00000000
        /*0010*/ 	.short	0x0000
        /*0012*/ 	.short	0x0000
        /*0014*/ 	.byte	0x00, 0xf0, 0xa1, 0x10


	//----- nvinfo : EIATTR_SPARSE_MMA_MASK
	.align		4
.L_194:
        /*0018*/ 	.byte	0x03, 0x50
        /*001a*/ 	.short	0x0000


	//----- nvinfo : EIATTR_MAXREG_COUNT
	.align		4
        /*001c*/ 	.byte	0x03, 0x1b
        /*001e*/ 	.short	0x00ff


	//----- nvinfo : EIATTR_MERCURY_ISA_VERSION
	.align		4
        /*0020*/ 	.byte	0x03, 0x5f
        /*0022*/ 	.short	0x0101


	//----- nvinfo : EIATTR_VRC_CTA_INIT_COUNT
	.align		4
        /*0024*/ 	.byte	0x02, 0x4a
	.zero		1
	.zero		1


	//----- nvinfo : EIATTR_EXIT_INSTR_OFFSETS
	.align		4
        /*0028*/ 	.byte	0x04, 0x1c
        /*002a*/ 	.short	(.L_196 - .L_195)


	//   ....[0]....
.L_195:
        /*002c*/ 	.word	0x00000010


	//----- nvinfo : EIATTR_MAX_THREADS
	.align		4
.L_196:
        /*0030*/ 	.byte	0x04, 0x05
        /*0032*/ 	.short	(.L_198 - .L_197)
.L_197:
        /*0034*/ 	.word	0x00000100
        /*0038*/ 	.word	0x00000001
        /*003c*/ 	.word	0x00000001


	//----- nvinfo : EIATTR_CBANK_PARAM_SIZE
	.align		4
.L_198:
        /*0040*/ 	.byte	0x03, 0x19
        /*0042*/ 	.short	0x0428


	//----- nvinfo : EIATTR_PARAM_CBANK
	.align		4
        /*0044*/ 	.byte	0x04, 0x0a
        /*0046*/ 	.short	(.L_200 - .L_199)
	.align		4
.L_199:
        /*0048*/ 	.word	index@(.nv.constant0._ZN7cutlass13device_kernelIN5flash19enable_sm80_to_sm89INS1_16FlashAttnFwdSm80INS1_25CollectiveMainloopFwdSm80ILi8ELi1ELb1EN4cute5tupleIJNS5_1CILi128EEENS7_ILi64EEENS7_ILi256EEEEEELi256ENS_6half_tEfNS_4arch4Sm80ELb1ELb0ELb0ELb0ELb0ELb0ELb1ELb0EEENS1_21CollectiveEpilogueFwdINS6_IJS8_SA_S9_EEENS6_IJNS7_ILi1EEESI_SI_EEESC_SE_Li256ELb0ELb1ELb0ELb0EEENS1_30DynamicPersistentTileSchedulerILi256ELi256ELb0ELb1ELb0EEEEEEEEEvNT_6ParamsE)
        /*004c*/ 	.short	0x0380
        /*004e*/ 	.short	0x0428


	//----- nvinfo : EIATTR_SW_WAR
	.align		4
.L_200:
        /*0050*/ 	.byte	0x04, 0x36
        /*0052*/ 	.short	(.L_202 - .L_201)
.L_201:
        /*0054*/ 	.word	0x00000008
.L_202:


//--------------------- .nv.info._ZN7cutlass13device_kernelIN5flash19enable_sm80_to_sm89INS1_16FlashAttnFwdSm80INS1_25CollectiveMainloopFwdSm80ILi8ELi1ELb1EN4cute5tupleIJNS5_1CILi128EEENS7_ILi64EEENS7_ILi256EEEEEELi256ENS_6half_tEfNS_4arch4Sm80ELb1ELb0ELb0ELb1ELb0ELb0ELb1ELb0EEENS1_21CollectiveEpilogueFwdINS6_IJS8_SA_S9_EEENS6_IJNS7_ILi1EEESI_SI_EEESC_SE_Li256ELb1ELb1ELb0ELb0EEENS1_19SingleTileSchedulerILb1ELb0ELb1ELi128EEEEEEEEEvNT_6ParamsE --------------------------
	.section	.nv.info._ZN7cutlass13device_kernelIN5flash19enable_sm80_to_sm89INS1_16FlashAttnFwdSm80INS1_25CollectiveMainloopFwdSm80ILi8ELi1ELb1EN4cute5tupleIJNS5_1CILi128EEENS7_ILi64EEENS7_ILi256EEEEEELi256ENS_6half_tEfNS_4arch4Sm80ELb1ELb0ELb0ELb1ELb0ELb0ELb1ELb0EEENS1_21CollectiveEpilogueFwdINS6_IJS8_SA_S9_EEENS6_IJNS7_ILi1EEESI_SI_EEESC_SE_Li256ELb1ELb1ELb0ELb0EEENS1_19SingleTileSchedulerILb1ELb0ELb1ELi128EEEEEEEEEvNT_6ParamsE,"",@"SHT_CUDA_INFO"
	.sectionflags	@""
	.align	4


	//----- nvinfo : EIATTR_CUDA_API_VERSION
	.align		4
        /*0000*/ 	.byte	0x04, 0x37
        /*0002*/ 	.short	(.L_204 - .L_203)
.L_203:
        /*0004*/ 	.word	0x00000082


	//----- nvinfo : EIATTR_KPARAM_INFO
	.align		4
.L_204:
        /*0008*/ 	.byte	0x04, 0x17
        /*000a*/ 	.short	(.L_206 - .L_205)
.L_205:
        /*000c*/ 	.word	0x00000000
        /*0010*/ 	.short	0x0000
        /*0012*/ 	.short	0x0000
        /*0014*/ 	.byte	0x00, 0xf0, 0x61, 0x10


	//----- nvinfo : EIATTR_SPARSE_MMA_MASK
	.align		4
.L_206:
        /*0018*/ 	.byte	0x03, 0x50
        /*001a*/ 	.short	0x0000


	//----- nvinfo : EIATTR_MAXREG_COUNT
	.align		4
        /*001c*/ 	.byte	0x03, 0x1b
        /*001e*/ 	.short	0x00ff


	//----- nvinfo : EIATTR_MERCURY_ISA_VERSION
	.align		4
        /*0020*/ 	.byte	0x03, 0x5f
        /*0022*/ 	.short	0x0101


	//----- nvinfo : EIATTR_VRC_CTA_INIT_COUNT
	.align		4
        /*0024*/ 	.byte	0x02, 0x4a
	.zero		1
	.zero		1


	//----- nvinfo : EIATTR_EXIT_INSTR_OFFSETS
	.align		4
        /*0028*/ 	.byte	0x04, 0x1c
        /*002a*/ 	.short	(.L_208 - .L_207)


	//   ....[0]....
.L_207:
        /*002c*/ 	.word	0x00000010


	//----- nvinfo : EIATTR_MAX_THREADS
	.align		4
.L_208:
        /*0030*/ 	.byte	0x04, 0x05
        /*0032*/ 	.short	(.L_210 - .L_209)
.L_209:
        /*0034*/ 	.word	0x00000100
        /*0038*/ 	.word	0x00000001
        /*003c*/ 	.word	0x00000001


	//----- nvinfo : EIATTR_CBANK_PARAM_SIZE
	.align		4
.L_210:
        /*0040*/ 	.byte	0x03, 0x19
        /*0042*/ 	.short	0x0418


	//----- nvinfo : EIATTR_PARAM_CBANK
	.align		4
        /*0044*/ 	.byte	0x04, 0x0a
        /*0046*/ 	.short	(.L_212 - .L_211)
	.align		4
.L_211:
        /*0048*/ 	.word	index@(.nv.constant0._ZN7cutlass13device_kernelIN5flash19enable_sm80_to_sm89INS1_16FlashAttnFwdSm80INS1_25CollectiveMainloopFwdSm80ILi8ELi1ELb1EN4cute5tupleIJNS5_1CILi128EEENS7_ILi64EEENS7_ILi256EEEEEELi256ENS_6half_tEfNS_4arch4Sm80ELb1ELb0ELb0ELb1ELb0ELb0ELb1ELb0EEENS1_21CollectiveEpilogueFwdINS6_IJS8_SA_S9_EEENS6_IJNS7_ILi1EEESI_SI_EEESC_SE_Li256ELb1ELb1ELb0ELb0EEENS1_19SingleTileSchedulerILb1ELb0ELb1ELi128EEEEEEEEEvNT_6ParamsE)
        /*004c*/ 	.short	0x0380
        /*004e*/ 	.short	0x0418


	//----- nvinfo : EIATTR_SW_WAR
	.align		4
.L_212:
        /*0050*/ 	.byte	0x04, 0x36
        /*0052*/ 	.short	(.L_214 - .L_213)
.L_213:
        /*0054*/ 	.word	0x00000008
.L_214:


//--------------------- .nv.info._ZN7cutlass13device_kernelIN5flash19enable_sm80_to_sm89INS1_16FlashAttnFwdSm80INS1_25CollectiveMainloopFwdSm80ILi8ELi1ELb0EN4cute5tupleIJNS5_1CILi128EEENS7_ILi32EEENS7_ILi256EEEEEELi256ENS_6half_tEfNS_4arch4Sm80ELb1ELb0ELb0ELb1ELb0ELb1ELb1ELb0EEENS1_21CollectiveEpilogueFwdINS6_IJS8_SA_S9_EEENS6_IJNS7_ILi1EEESI_SI_EEESC_SE_Li256ELb1ELb1ELb0ELb0EEENS1_19SingleTileSchedulerILb1ELb0ELb1ELi128EEEEEEEEEvNT_6ParamsE --------------------------
	.section	.nv.info._ZN7cutlass13device_kernelIN5flash19enable_sm80_to_sm89INS1_16FlashAttnFwdSm80INS1_25CollectiveMainloopFwdSm80ILi8ELi1ELb0EN4cute5tupleIJNS5_1CILi128EEENS7_ILi32EEENS7_ILi256EEEEEELi256ENS_6half_tEfNS_4arch4Sm80ELb1ELb0ELb0ELb1ELb0ELb1ELb1ELb0EEENS1_21CollectiveEpilogueFwdINS6_IJS8_SA_S9_EEENS6_IJNS7_ILi1EEESI_SI_EEESC_SE_Li256ELb1ELb1ELb0ELb0EEENS1_19SingleTileSchedulerILb1ELb0ELb1ELi128EEEEEEEEEvNT_6ParamsE,"",@"SHT_CUDA_INFO"
	.sectionflags	@""
	.align	4


	//----- nvinfo : EIATTR_CUDA_API_VERSION
	.align		4
        /*0000*/ 	.byte	0x04, 0x37
        /*0002*/ 	.short	(.L_216 - .L_215)
.L_215:
        /*0004*/ 	.word	0x00000082


	//----- nvinfo : EIATTR_KPARAM_INFO
	.align		4
.L_216:
        /*0008*/ 	.byte	0x04, 0x17
        /*000a*/ 	.short	(.L_218 - .L_217)
.L_217:
        /*000c*/ 	.word	0x00000000
        /*0010*/ 	.short	0x0000
        /*0012*/ 	.short	0x0000
        /*0014*/ 	.byte	0x00, 0xf0, 0x61, 0x10


	//----- nvinfo : EIATTR_SPARSE_MMA_MASK
	.align		4
.L_218:
        /*0018*/ 	.byte	0x03, 0x50
        /*001a*/ 	.short	0x0000


	//----- nvinfo : EIATTR_MAXREG_COUNT
	.align		4
        /*001c*/ 	.byte	0x03, 0x1b
        /*001e*/ 	.short	0x00ff


	//----- nvinfo : EIATTR_MERCURY_ISA_VERSION
	.align		4
        /*0020*/ 	.byte	0x03, 0x5f
        /*0022*/ 	.short	0x0101


	//----- nvinfo : EIATTR_VRC_CTA_INIT_COUNT
	.align		4
        /*0024*/ 	.byte	0x02, 0x4a
	.zero		1
	.zero		1


	//----- nvinfo : EIATTR_EXIT_INSTR_OFFSETS
	.align		4
        /*0028*/ 	.byte	0x04, 0x1c
        /*002a*/ 	.short	(.L_220 - .L_219)


	//   ....[0]....
.L_219:
        /*002c*/ 	.word	0x00000010


	//----- nvinfo : EIATTR_MAX_THREADS
	.align		4
.L_220:
        /*0030*/ 	.byte	0x04, 0x05
        /*0032*/ 	.short	(.L_222 - .L_221)
.L_221:
        /*0034*/ 	.word	0x00000100
        /*0038*/ 	.word	0x00000001
        /*003c*/ 	.word	0x00000001


	//----- nvinfo : EIATTR_CBANK_PARAM_SIZE
	.align		4
.L_222:
        /*0040*/ 	.byte	0x03, 0x19
        /*0042*/ 	.short	0x0418


	//----- nvinfo : EIATTR_PARAM_CBANK
	.align		4
        /*0044*/ 	.byte	0x04, 0x0a
        /*0046*/ 	.short	(.L_224 - .L_223)
	.align		4
.L_223:
        /*0048*/ 	.word	index@(.nv.constant0._ZN7cutlass13device_kernelIN5flash19enable_sm80_to_sm89INS1_16FlashAttnFwdSm80INS1_25CollectiveMainloopFwdSm80ILi8ELi1ELb0EN4cute5tupleIJNS5_1CILi128EEENS7_ILi32EEENS7_ILi256EEEEEELi256ENS_6half_tEfNS_4arch4Sm80ELb1ELb0ELb0ELb1ELb0ELb1ELb1ELb0EEENS1_21CollectiveEpilogueFwdINS6_IJS8_SA_S9_EEENS6_IJNS7_ILi1EEESI_SI_EEESC_SE_Li256ELb1ELb1ELb0ELb0EEENS1_19SingleTileSchedulerILb1ELb0ELb1ELi128EEEEEEEEEvNT_6ParamsE)
        /*004c*/ 	.short	0x0380
        /*004e*/ 	.short	0x0418


	//----- nvinfo : EIATTR_SW_WAR
	.align		4
.L_224:
        /*0050*/ 	.byte	0x04, 0x36
        /*0052*/ 	.short	(.L_226 - .L_225)
.L_225:
        /*0054*/ 	.word	0x00000008
.L_226:


//--------------------- .nv.info._ZN7cutlass13device_kernelIN5flash19enable_sm80_to_sm89INS1_16FlashAttnFwdSm80INS1_25CollectiveMainloopFwdSm80ILi8ELi1ELb0EN4cute5tupleIJNS5_1CILi128EEENS7_ILi96EEENS7_ILi256EEEEEELi256ENS_6half_tEfNS_4arch4Sm80ELb0ELb0ELb0ELb0ELb0ELb0ELb1ELb0EEENS1_21CollectiveEpilogueFwdINS6_IJS8_SA_S9_EEENS6_IJNS7_ILi1EEESI_SI_EEESC_SE_Li256ELb0ELb1ELb0ELb0EEENS1_19SingleTileSchedulerILb0ELb0ELb1ELi128EEEEEEEEEvNT_6ParamsE --------------------------
	.section	.nv.info._ZN7cutlass13device_kernelIN5flash19enable_sm80_to_sm89INS1_16FlashAttnFwdSm80INS1_25CollectiveMainloopFwdSm80ILi8ELi1ELb0EN4cute5tupleIJNS5_1CILi128EEENS7_ILi96EEENS7_ILi256EEEEEELi256ENS_6half_tEfNS_4arch4Sm80ELb0ELb0ELb0ELb0ELb0ELb0ELb1ELb0EEENS1_21CollectiveEpilogueFwdINS6_IJS8_SA_S9_EEENS6_IJNS7_ILi1EEESI_SI_EEESC_SE_Li256ELb0ELb1ELb0ELb0EEENS1_19SingleTileSchedulerILb0ELb0ELb1ELi128EEEEEEEEEvNT_6ParamsE,"",@"SHT_CUDA_INFO"
	.sectionflags	@""
	.align	4


	//----- nvinfo : EIATTR_CUDA_API_VERSION
	.align		4
        /*0000*/ 	.byte	0x04, 0x37
        /*0002*/ 	.short	(.L_228 - .L_227)
.L_227:
        /*0004*/ 	.word	0x00000082


	//----- nvinfo : EIATTR_KPARAM_INFO
	.align		4
.L_228:
        /*0008*/ 	.byte	0x04, 0x17
        /*000a*/ 	.short	(.L_230 - .L_229)
.L_229:
        /*000c*/ 	.word	0x00000000
        /*0010*/ 	.short	0x0000
        /*0012*/ 	.short	0x0000
        /*0014*/ 	.byte	0x00, 0xf0, 0x61, 0x10


	//----- nvinfo : EIATTR_SPARSE_MMA_MASK
	.align		4
.L_230:
        /*0018*/ 	.byte	0x03, 0x50
        /*001a*/ 	.short	0x0000


	//----- nvinfo : EIATTR_MAXREG_COUNT
	.align		4
        /*001c*/ 	.byte	0x03, 0x1b
        /*001e*/ 	.short	0x00ff


	//----- nvinfo : EIATTR_MERCURY_ISA_VERSION
	.align		4
        /*0020*/ 	.byte	0x03, 0x5f
        /*0022*/ 	.short	0x0101


	//----- nvinfo : EIATTR_VRC_CTA_INIT_COUNT
	.align		4
        /*0024*/ 	.byte	0x02, 0x4a
	.zero		1
	.zero		1


	//----- nvinfo : EIATTR_EXIT_INSTR_OFFSETS
	.align		4
        /*0028*/ 	.byte	0x04, 0x1c
        /*002a*/ 	.short	(.L_232 - .L_231)


	//   ....[0]....
.L_231:
        /*002c*/ 	.word	0x00000010


	//----- nvinfo : EIATTR_MAX_THREADS
	.align		4
.L_232:
        /*0030*/ 	.byte	0x04, 0x05
        /*0032*/ 	.short	(.L_234 - .L_233)
.L_233:
        /*0034*/ 	.word	0x00000100
        /*0038*/ 	.word	0x00000001
        /*003c*/ 	.word	0x00000001


	//----- nvinfo : EIATTR_CBANK_PARAM_SIZE
	.align		4
.L_234:
        /*0040*/ 	.byte	0x03, 0x19
        /*0042*/ 	.short	0x0418


	//----- nvinfo : EIATTR_PARAM_CBANK
	.align		4
        /*0044*/ 	.byte	0x04, 0x0a
        /*0046*/ 	.short	(.L_236 - .L_235)
	.align		4
.L_235:
        /*0048*/ 	.word	index@(.nv.constant0._ZN7cutlass13device_kernelIN5flash19enable_sm80_to_sm89INS1_16FlashAttnFwdSm80INS1_25CollectiveMainloopFwdSm80ILi8ELi1ELb0EN4cute5tupleIJNS5_1CILi128EEENS7_ILi96EEENS7_ILi256EEEEEELi256ENS_6half_tEfNS_4arch4Sm80ELb0ELb0ELb0ELb0ELb0ELb0ELb1ELb0EEENS1_21CollectiveEpilogueFwdINS6_IJS8_SA_S9_EEENS6_IJNS7_ILi1EEESI_SI_EEESC_SE_Li256ELb0ELb1ELb0ELb0EEENS1_19SingleTileSchedulerILb0ELb0ELb1ELi128EEEEEEEEEvNT_6ParamsE)
        /*004c*/ 	.short	0x0380
        /*004e*/ 	.short	0x0418


	//----- nvinfo : EIATTR_SW_WAR
	.align		4
.L_236:
        /*0050*/ 	.byte	0x04, 0x36
        /*0052*/ 	.short	(.L_238 - .L_237)
.L_237:
        /*0054*/ 	.word	0x00000008
.L_238:


//--------------------- .nv.info._ZN7cutlass13device_kernelIN5flash19enable_sm80_to_sm89INS1_16FlashAttnFwdSm80INS1_25CollectiveMainloopFwdSm80ILi8ELi1ELb0EN4cute5tupleIJNS5_1CILi128EEENS7_ILi96EEENS7_ILi256EEEEEELi256ENS_6half_tEfNS_4arch4Sm80ELb0ELb0ELb0ELb1ELb0ELb0ELb1ELb0EEENS1_21CollectiveEpilogueFwdINS6_IJS8_SA_S9_EEENS6_IJNS7_ILi1EEESI_SI_EEESC_SE_Li256ELb1ELb1ELb0ELb0EEENS1_19SingleTileSchedulerILb1ELb0ELb1ELi128EEEEEEEEEvNT_6ParamsE --------------------------
	.section	.nv.info._ZN7cutlass13device_kernelIN5flash19enable_sm80_to_sm89INS1_16FlashAttnFwdSm80INS1_25CollectiveMainloopFwdSm80ILi8ELi1ELb0EN4cute5tupleIJNS5_1CILi128EEENS7_ILi96EEENS7_ILi256EEEEEELi256ENS_6half_tEfNS_4arch4Sm80ELb0ELb0ELb0ELb1ELb0ELb0ELb1ELb0EEENS1_21CollectiveEpilogueFwdINS6_IJS8_SA_S9_EEENS6_IJNS7_ILi1EEESI_SI_EEESC_SE_Li256ELb1ELb1ELb0ELb0EEENS1_19SingleTileSchedulerILb1ELb0ELb1ELi128EEEEEEEEEvNT_6ParamsE,"",@"SHT_CUDA_INFO"
	.sectionflags	@""
	.align	4


	//----- nvinfo : EIATTR_CUDA_API_VERSION
	.align		4
        /*0000*/ 	.byte	0x04, 0x37
        /*0002*/ 	.short	(.L_240 - .L_239)
.L_239:
        /*0004*/ 	.word	0x00000082


	//----- nvinfo : EIATTR_KPARAM_INFO
	.align		4
.L_240:
        /*0008*/ 	.byte	0x04, 0x17
        /*000a*/ 	.short	(.L_242 - .L_241)
.L_241:
        /*000c*/ 	.word	0x00000000
        /*0010*/ 	.short	0x0000
        /*0012*/ 	.short	0x0000
        /*0014*/ 	.byte	0x00, 0xf0, 0x61, 0x10


	//----- nvinfo : EIATTR_SPARSE_MMA_MASK
	.align		4
.L_242:
        /*0018*/ 	.byte	0x03, 0x50
        /*001a*/ 	.short	0x0000


	//----- nvinfo : EIATTR_MAXREG_COUNT
	.align		4
        /*001c*/ 	.byte	0x03, 0x1b
        /*001e*/ 	.short	0x00ff


	//----- nvinfo : EIATTR_MERCURY_ISA_VERSION
	.align		4
        /*0020*/ 	.byte	0x03, 0x5f
        /*0022*/ 	.short	0x0101


	//----- nvinfo : EIATTR_VRC_CTA_INIT_COUNT
	.align		4
        /*0024*/ 	.byte	0x02, 0x4a
	.zero		1
	.zero		1


	//----- nvinfo : EIATTR_EXIT_INSTR_OFFSETS
	.align		4
        /*0028*/ 	.byte	0x04, 0x1c
        /*002a*/ 	.short	(.L_244 - .L_243)


	//   ....[0]....
.L_243:
        /*002c*/ 	.word	0x00000010


	//----- nvinfo : EIATTR_MAX_THREADS
	.align		4
.L_244:
        /*0030*/ 	.byte	0x04, 0x05
        /*0032*/ 	.short	(.L_246 - .L_245)
.L_245:
        /*0034*/ 	.word	0x00000100
        /*0038*/ 	.word	0x00000001
        /*003c*/ 	.word	0x00000001


	//----- nvinfo : EIATTR_CBANK_PARAM_SIZE
	.align		4
.L_246:
        /*0040*/ 	.byte	0x03, 0x19
        /*0042*/ 	.short	0x0418


	//----- nvinfo : EIATTR_PARAM_CBANK
	.align		4
        /*0044*/ 	.byte	0x04, 0x0a
        /*0046*/ 	.short	(.L_248 - .L_247)
	.align		4
.L_247:
        /*0048*/ 	.word	index@(.nv.constant0._ZN7cutlass13device_kernelIN5flash19enable_sm80_to_sm89INS1_16FlashAttnFwdSm80INS1_25CollectiveMainloopFwdSm80ILi8ELi1ELb0EN4cute5tupleIJNS5_1CILi128EEENS7_ILi96EEENS7_ILi256EEEEEELi256ENS_6half_tEfNS_4arch4Sm80ELb0ELb0ELb0ELb1ELb0ELb0ELb1ELb0EEENS1_21CollectiveEpilogueFwdINS6_IJS8_SA_S9_EEENS6_IJNS7_ILi1EEESI_SI_EEESC_SE_Li256ELb1ELb1ELb0ELb0EEENS1_19SingleTileSchedulerILb1ELb0ELb1ELi128EEEEEEEEEvNT_6ParamsE)
        /*004c*/ 	.short	0x0380
        /*004e*/ 	.short	0x0418


	//----- nvinfo : EIATTR_SW_WAR
	.align		4
.L_248:
        /*0050*/ 	.byte	0x04, 0x36
        /*0052*/ 	.short	(.L_250 - .L_249)
.L_249:
        /*0054*/ 	.word	0x00000008
.L_250:


//--------------------- .nv.info._ZN7cutlass13device_kernelIN5flash19enable_sm80_to_sm89INS1_16FlashAttnFwdSm80INS1_25CollectiveMainloopFwdSm80ILi8ELi1ELb0EN4cute5tupleIJNS5_1CILi128EEENS7_ILi48EEENS7_ILi256EEEEEELi256ENS_6half_tEfNS_4arch4Sm80ELb0ELb0ELb0ELb1ELb0ELb1ELb1ELb0EEENS1_21CollectiveEpilogueFwdINS6_IJS8_SA_S9_EEENS6_IJNS7_ILi1EEESI_SI_EEESC_SE_Li256ELb1ELb1ELb0ELb0EEENS1_19SingleTileSchedulerILb1ELb0ELb1ELi128EEEEEEEEEvNT_6ParamsE --------------------------
	.section	.nv.info._ZN7cutlass13device_kernelIN5flash19enable_sm80_to_sm89INS1_16FlashAttnFwdSm80INS1_25CollectiveMainloopFwdSm80ILi8ELi1ELb0EN4cute5tupleIJNS5_1CILi128EEENS7_ILi48EEENS7_ILi256EEEEEELi256ENS_6half_tEfNS_4arch4Sm80ELb0ELb0ELb0ELb1ELb0ELb1ELb1ELb0EEENS1_21CollectiveEpilogueFwdINS6_IJS8_SA_S9_EEENS6_IJNS7_ILi1EEESI_SI_EEESC_SE_Li256ELb1ELb1ELb0ELb0EEENS1_19SingleTileSchedulerILb1ELb0ELb1ELi128EEEEEEEEEvNT_6ParamsE,"",@"SHT_CUDA_INFO"
	.sectionflags	@""
	.align	4


	//----- nvinfo : EIATTR_CUDA_API_VERSION
	.align		4
        /*0000*/ 	.byte	0x04, 0x37
        /*0002*/ 	.short	(.L_252 - .L_251)
.L_251:
        /*0004*/ 	.word	0x00000082


	//----- nvinfo : EIATTR_KPARAM_INFO
	.align		4
.L_252:
        /*0008*/ 	.byte	0x04, 0x17
        /*000a*/ 	.short	(.L_254 - .L_253)
.L_253:
        /*000c*/ 	.word	0x00000000
        /*0010*/ 	.short	0x0000
        /*0012*/ 	.short	0x0000
        /*0014*/ 	.byte	0x00, 0xf0, 0x61, 0x10


	//----- nvinfo : EIATTR_SPARSE_MMA_MASK
	.align		4
.L_254:
        /*0018*/ 	.byte	0x03, 0x50
        /*001a*/ 	.short	0x0000


	//----- nvinfo : EIATTR_MAXREG_COUNT
	.align		4
        /*001c*/ 	.byte	0x03, 0x1b
        /*001e*/ 	.short	0x00ff


	//----- nvinfo : EIATTR_MERCURY_ISA_VERSION
	.align		4
        /*0020*/ 	.byte	0x03, 0x5f
        /*0022*/ 	.short	0x0101


	//----- nvinfo : EIATTR_VRC_CTA_INIT_COUNT
	.align		4
        /*0024*/ 	.byte	0x02, 0x4a
	.zero		1
	.zero		1


	//----- nvinfo : EIATTR_EXIT_INSTR_OFFSETS
	.align		4
        /*0028*/ 	.byte	0x04, 0x1c
        /*002a*/ 	.short	(.L_256 - .L_255)


	//   ....[0]....
.L_255:
        /*002c*/ 	.word	0x00000010


	//----- nvinfo : EIATTR_MAX_THREADS
	.align		4
.L_256:
        /*0030*/ 	.byte	0x04, 0x05
        /*0032*/ 	.short	(.L_258 - .L_257)
.L_257:
        /*0034*/ 	.word	0x00000100
        /*0038*/ 	.word	0x00000001
        /*003c*/ 	.word	0x00000001


	//----- nvinfo : EIATTR_CBANK_PARAM_SIZE
	.align		4
.L_258:
        /*0040*/ 	.byte	0x03, 0x19
        /*0042*/ 	.short	0x0418


	//----- nvinfo : EIATTR_PARAM_CBANK
	.align		4
        /*0044*/ 	.byte	0x04, 0x0a
        /*0046*/ 	.short	(.L_260 - .L_259)
	.align		4
.L_259:
        /*0048*/ 	.word	index@(.nv.constant0._ZN7cutlass13device_kernelIN5flash19enable_sm80_to_sm89INS1_16FlashAttnFwdSm80INS1_25CollectiveMainloopFwdSm80ILi8ELi1ELb0EN4cute5tupleIJNS5_1CILi128EEENS7_ILi48EEENS7_ILi256EEEEEELi256ENS_6half_tEfNS_4arch4Sm80ELb0ELb0ELb0ELb1ELb0ELb1ELb1ELb0EEENS1_21CollectiveEpilogueFwdINS6_IJS8_SA_S9_EEENS6_IJNS7_ILi1EEESI_SI_EEESC_SE_Li256ELb1ELb1ELb0ELb0EEENS1_19SingleTileSchedulerILb1ELb0ELb1ELi128EEEEEEEEEvNT_6ParamsE)
        /*004c*/ 	.short	0x0380
        /*004e*/ 	.short	0x0418


	//----- nvinfo : EIATTR_SW_WAR
	.align		4
.L_260:
        /*0050*/ 	.byte	0x04, 0x36
        /*0052*/ 	.short	(.L_262 - .L_261)
.L_261:
        /*0054*/ 	.word	0x00000008
.L_262:


//--------------------- .nv.info._ZN7cutlass13device_kernelIN5flash19enable_sm80_to_sm89INS1_16FlashAttnFwdSm80INS1_25CollectiveMainloopFwdSm80ILi8ELi1ELb0EN4cute5tupleIJNS5_1CILi128EEENS7_ILi64EEENS7_ILi256EEEEEELi256ENS_6half_tEfNS_4arch4Sm80ELb0ELb1ELb0ELb0ELb0ELb0ELb1ELb0EEENS1_21CollectiveEpilogueFwdINS6_IJS8_SA_S9_EEENS6_IJNS7_ILi1EEESI_SI_EEESC_SE_Li256ELb0ELb1ELb0ELb0EEENS1_19SingleTileSchedulerILb0ELb0ELb1ELi128EEEEEEEEEvNT_6ParamsE --------------------------
	.section	.nv.info._ZN7cutlass13device_kernelIN5flash19enable_sm80_to_sm89INS1_16FlashAttnFwdSm80INS1_25CollectiveMainloopFwdSm80ILi8ELi1ELb0EN4cute5tupleIJNS5_1CILi128EEENS7_ILi64EEENS7_ILi256EEEEEELi256ENS_6half_tEfNS_4arch4Sm80ELb0ELb1ELb0ELb0ELb0ELb0ELb1ELb0EEENS1_21CollectiveEpilogueFwdINS6_IJS8_SA_S9_EEENS6_IJNS7_ILi1EEESI_SI_EEESC_SE_Li256ELb0ELb1ELb0ELb0EEENS1_19SingleTileSchedulerILb0ELb0ELb1ELi128EEEEEEEEEvNT_6ParamsE,"",@"SHT_CUDA_INFO"
	.sectionflags	@""
	.align	4


	//----- nvinfo : EIATTR_CUDA_API_VERSION
	.align		4
        /*0000*/ 	.byte	0x04, 0x37
        /*0002*/ 	.short	(.L_264 - .L_263)
.L_263:
        /*0004*/ 	.word	0x00000082


	//----- nvinfo : EIATTR_KPARAM_INFO
	.align		4
.L_264:
        /*0008*/ 	.byte	0x04, 0x17
        /*000a*/ 	.short	(.L_266 - .L_265)
.L_265:
        /*000c*/ 	.word	0x00000000
        /*0010*/ 	.short	0x0000
        /*0012*/ 	.short	0x0000
        /*0014*/ 	.byte	0x00, 0xf0, 0x61, 0x10


	//----- nvinfo : EIATTR_SPARSE_MMA_MASK
	.align		4
.L_266:
        /*0018*/ 	.byte	0x03, 0x50
        /*001a*/ 	.short	0x0000


	//----- nvinfo : EIATTR_MAXREG_COUNT
	.align		4
        /*001c*/ 	.byte	0x03, 0x1b
        /*001e*/ 	.short	0x00ff


	//----- nvinfo : EIATTR_MERCURY_ISA_VERSION
	.align		4
        /*0020*/ 	.byte	0x03, 0x5f
        /*0022*/ 	.short	0x0101


	//----- nvinfo : EIATTR_VRC_CTA_INIT_COUNT
	.align		4
        /*0024*/ 	.byte	0x02, 0x4a
	.zero		1
	.zero		1


	//----- nvinfo : EIATTR_EXIT_INSTR_OFFSETS
	.align		4
        /*0028*/ 	.byte	0x04, 0x1c
        /*002a*/ 	.short	(.L_268 - .L_267)


	//   ....[0]....
.L_267:
        /*002c*/ 	.word	0x00000010


	//----- nvinfo : EIATTR_MAX_THREADS
	.align		4
.L_268:
        /*0030*/ 	.byte	0x04, 0x05
        /*0032*/ 	.short	(.L_270 - .L_269)
.L_269:
        /*0034*/ 	.word	0x00000100
        /*0038*/ 	.word	0x00000001
        /*003c*/ 	.word	0x00000001


	//----- nvinfo : EIATTR_CBANK_PARAM_SIZE
	.align		4
.L_270:
        /*0040*/ 	.byte	0x03, 0x19
        /*0042*/ 	.short	0x0418


	//----- nvinfo : EIATTR_PARAM_CBANK
	.align		4
        /*0044*/ 	.byte	0x04, 0x0a
        /*0046*/ 	.short	(.L_272 - .L_271)
	.align		4
.L_271:
        /*0048*/ 	.word	index@(.nv.constant0._ZN7cutlass13device_kernelIN5flash19enable_sm80_to_sm89INS1_16FlashAttnFwdSm80INS1_25CollectiveMainloopFwdSm80ILi8ELi1ELb0EN4cute5tupleIJNS5_1CILi128EEENS7_ILi64EEENS7_ILi256EEEEEELi256ENS_6half_tEfNS_4arch4Sm80ELb0ELb1ELb0ELb0ELb0ELb0ELb1ELb0EEENS1_21CollectiveEpilogueFwdINS6_IJS8_SA_S9_EEENS6_IJNS7_ILi1EEESI_SI_EEESC_SE_Li256ELb0ELb1ELb0ELb0EEENS1_19SingleTileSchedulerILb0ELb0ELb1ELi128EEEEEEEEEvNT_6ParamsE)
        /*004c*/ 	.short	0x0380
        /*004e*/ 	.short	0x0418


	//----- nvinfo : EIATTR_SW_WAR
	.align		4
.L_272:
        /*0050*/ 	.byte	0x04, 0x36
        /*0052*/ 	.short	(.L_274 - .L_273)
.L_273:
        /*0054*/ 	.word	0x00000008
.L_274:


//--------------------- .nv.info._ZN7cutlass13device_kernelIN5flash19enable_sm80_to_sm89INS1_16FlashAttnFwdSm80INS1_25CollectiveMainloopFwdSm80ILi8ELi1ELb0EN4cute5tupleIJNS5_1CILi128EEENS7_ILi64EEENS7_ILi256EEEEEELi256ENS_6half_tEfNS_4arch4Sm80ELb0ELb1ELb0ELb1ELb0ELb0ELb1ELb0EEENS1_21CollectiveEpilogueFwdINS6_IJS8_SA_S9_EEENS6_IJNS7_ILi1EEESI_SI_EEESC_SE_Li256ELb1ELb1ELb0ELb0EEENS1_19SingleTileSchedulerILb1ELb0ELb1ELi128EEEEEEEEEvNT_6ParamsE --------------------------
	.section	.nv.info._ZN7cutlass13device_kernelIN5flash19enable_sm80_to_sm89INS1_16FlashAttnFwdSm80INS1_25CollectiveMainloopFwdSm80ILi8ELi1ELb0EN4cute5tupleIJNS5_1CILi128EEENS7_ILi64EEENS7_ILi256EEEEEELi256ENS_6half_tEfNS_4arch4Sm80ELb0ELb1ELb0ELb1ELb0ELb0ELb1ELb0EEENS1_21CollectiveEpilogueFwdINS6_IJS8_SA_S9_EEENS6_IJNS7_ILi1EEESI_SI_EEESC_SE_Li256ELb1ELb1ELb0ELb0EEENS1_19SingleTileSchedulerILb1ELb0ELb1ELi128EEEEEEEEEvNT_6ParamsE,"",@"SHT_CUDA_INFO"
	.sectionflags	@""
	.align	4


	//----- nvinfo : EIATTR_CUDA_API_VERSION
	.align		4
        /*0000*/ 	.byte	0x04, 0x37
        /*0002*/ 	.short	(.L_276 - .L_275)
.L_275:
        /*0004*/ 	.word	0x00000082


	//----- nvinfo : EIATTR_KPARAM_INFO
	.align		4
.L_276:
        /*0008*/ 	.byte	0x04, 0x17
        /*000a*/ 	.short	(.L_278 - .L_277)
.L_277:
        /*000c*/ 	.word	0x00000000
        /*0010*/ 	.short	0x0000
        /*0012*/ 	.short	0x0000
        /*0014*/ 	.byte	0x00, 0xf0, 0x61, 0x10


	//----- nvinfo : EIATTR_SPARSE_MMA_MASK
	.align		4
.L_278:
        /*0018*/ 	.byte	0x03, 0x50
        /*001a*/ 	.short	0x0000


	//----- nvinfo : EIATTR_MAXREG_COUNT
	.align		4
        /*001c*/ 	.byte	0x03, 0x1b
        /*001e*/ 	.short	0x00ff


	//----- nvinfo : EIATTR_MERCURY_ISA_VERSION
	.align		4
        /*0020*/ 	.byte	0x03, 0x5f
        /*0022*/ 	.short	0x0101


	//----- nvinfo : EIATTR_VRC_CTA_INIT_COUNT
	.align		4
        /*0024*/ 	.byte	0x02, 0x4a
	.zero		1
	.zero		1


	//----- nvinfo : EIATTR_EXIT_INSTR_OFFSETS
	.align		4
        /*0028*/ 	.byte	0x04, 0x1c
        /*002a*/ 	.short	(.L_280 - .L_279)


	//   ....[0]....
.L_279:
        /*002c*/ 	.word	0x00000010


	//----- nvinfo : EIATTR_MAX_THREADS
	.align		4
.L_280:
        /*0030*/ 	.byte	0x04, 0x05
        /*0032*/ 	.short	(.L_282 - .L_281)
.L_281:
        /*0034*/ 	.word	0x00000100
        /*0038*/ 	.word	0x00000001
        /*003c*/ 	.word	0x00000001


	//----- nvinfo : EIATTR_CBANK_PARAM_SIZE
	.align		4
.L_282:
        /*0040*/ 	.byte	0x03, 0x19
        /*0042*/ 	.short	0x0418


	//----- nvinfo : EIATTR_PARAM_CBANK
	.align		4
        /*0044*/ 	.byte	0x04, 0x0a
        /*0046*/ 	.short	(.L_284 - .L_283)
	.align		4
.L_283:
        /*0048*/ 	.word	index@(.nv.constant0._ZN7cutlass13device_kernelIN5flash19enable_sm80_to_sm89INS1_16FlashAttnFwdSm80INS1_25CollectiveMainloopFwdSm80ILi8ELi1ELb0EN4cute5tupleIJNS5_1CILi128EEENS7_ILi64EEENS7_ILi256EEEEEELi256ENS_6half_tEfNS_4arch4Sm80ELb0ELb1ELb0ELb1ELb0ELb0ELb1ELb0EEENS1_21CollectiveEpilogueFwdINS6_IJS8_SA_S9_EEENS6_IJNS7_ILi1EEESI_SI_EEESC_SE_Li256ELb1ELb1ELb0ELb0EEENS1_19SingleTileSchedulerILb1ELb0ELb1ELi128EEEEEEEEEvNT_6ParamsE)
        /*004c*/ 	.short	0x0380
        /*004e*/ 	.short	0x0418


	//----- nvinfo : EIATTR_SW_WAR
	.align		4
.L_284:
        /*0050*/ 	.byte	0x04, 0x36
        /*0052*/ 	.short	(.L_286 - .L_285)
.L_285:
        /*0054*/ 	.word	0x00000008
.L_286:


//--------------------- .nv.info._ZN7cutlass13device_kernelIN5flash19enable_sm80_to_sm89INS1_16FlashAttnFwdSm80INS1_25CollectiveMainloopFwdSm80ILi8ELi1ELb0EN4cute5tupleIJNS5_1CILi128EEENS7_ILi48EEENS7_ILi256EEEEEELi256ENS_6half_tEfNS_4arch4Sm80ELb0ELb1ELb0ELb1ELb0ELb1ELb1ELb0EEENS1_21CollectiveEpilogueFwdINS6_IJS8_SA_S9_EEENS6_IJNS7_ILi1EEESI_SI_EEESC_SE_Li256ELb1ELb1ELb0ELb0EEENS1_19SingleTileSchedulerILb1ELb0ELb1ELi128EEEEEEEEEvNT_6ParamsE --------------------------
	.section	.nv.info._ZN7cutlass13device_kernelIN5flash19enable_sm80_to_sm89INS1_16FlashAttnFwdSm80INS1_25CollectiveMainloopFwdSm80ILi8ELi1ELb0EN4cute5tupleIJNS5_1CILi128EEENS7_ILi48EEENS7_ILi256EEEEEELi256ENS_6half_tEfNS_4arch4Sm80ELb0ELb1ELb0ELb1ELb0ELb1ELb1ELb0EEENS1_21CollectiveEpilogueFwdINS6_IJS8_SA_S9_EEENS6_IJNS7_ILi1EEESI_SI_EEESC_SE_Li256ELb1ELb1ELb0ELb0EEENS1_19SingleTileSchedulerILb1ELb0ELb1ELi128EEEEEEEEEvNT_6ParamsE,"",@"SHT_CUDA_INFO"
	.sectionflags	@""
	.align	4


	//----- nvinfo : EIATTR_CUDA_API_VERSION
	.align		4
        /*0000*/ 	.byte	0x04, 0x37
        /*0002*/ 	.short	(.L_288 - .L_287)
.L_287:
        /*0004*/ 	.word	0x00000082


	//----- nvinfo : EIATTR_KPARAM_INFO
	.align		4
.L_288:
        /*0008*/ 	.byte	0x04, 0x17
        /*000a*/ 	.short	(.L_290 - .L_289)
.L_289:
        /*000c*/ 	.word	0x00000000
        /*0010*/ 	.short	0x0000
        /*0012*/ 	.short	0x0000
        /*0014*/ 	.byte	0x00, 0xf0, 0x61, 0x10


	//----- nvinfo : EIATTR_SPARSE_MMA_MASK
	.align		4
.L_290:
        /*0018*/ 	.byte	0x03, 0x50
        /*001a*/ 	.short	0x0000


	//----- nvinfo : EIATTR_MAXREG_COUNT
	.align		4
        /*001c*/ 	.byte	0x03, 0x1b
        /*001e*/ 	.short	0x00ff


	//----- nvinfo : EIATTR_MERCURY_ISA_VERSION
	.align		4
        /*0020*/ 	.byte	0x03, 0x5f
        /*0022*/ 	.short	0x0101


	//----- nvinfo : EIATTR_VRC_CTA_INIT_COUNT
	.align		4
        /*0024*/ 	.byte	0x02, 0x4a
	.zero		1
	.zero		1


	//----- nvinfo : EIATTR_EXIT_INSTR_OFFSETS
	.align		4
        /*0028*/ 	.byte	0x04, 0x1c
        /*002a*/ 	.short	(.L_292 - .L_291)


	//   ....[0]....
.L_291:
        /*002c*/ 	.word	0x00000010


	//----- nvinfo : EIATTR_MAX_THREADS
	.align		4
.L_292:
        /*0030*/ 	.byte	0x04, 0x05
        /*0032*/ 	.short	(.L_294 - .L_293)
.L_293:
        /*0034*/ 	.word	0x00000100
        /*0038*/ 	.word	0x00000001
        /*003c*/ 	.word	0x00000001


	//----- nvinfo : EIATTR_CBANK_PARAM_SIZE
	.align		4
.L_294:
        /*0040*/ 	.byte	0x03, 0x19
        /*0042*/ 	.short	0x0418


	//----- nvinfo : EIATTR_PARAM_CBANK
	.align		4
        /*0044*/ 	.byte	0x04, 0x0a
        /*0046*/ 	.short	(.L_296 - .L_295)
	.align		4
.L_295:
        /*0048*/ 	.word	index@(.nv.constant0._ZN7cutlass13device_kernelIN5flash19enable_sm80_to_sm89INS1_16FlashAttnFwdSm80INS1_25CollectiveMainloopFwdSm80ILi8ELi1ELb0EN4cute5tupleIJNS5_1CILi128EEENS7_ILi48EEENS7_ILi256EEEEEELi256ENS_6half_tEfNS_4arch4Sm80ELb0ELb1ELb0ELb1ELb0ELb1ELb1ELb0EEENS1_21CollectiveEpilogueFwdINS6_IJS8_SA_S9_EEENS6_IJNS7_ILi1EEESI_SI_EEESC_SE_Li256ELb1ELb1ELb0ELb0EEENS1_19SingleTileSchedulerILb1ELb0ELb1ELi128EEEEEEEEEvNT_6ParamsE)
        /*004c*/ 	.short	0x0380
        /*004e*/ 	.short	0x0418


	//----- nvinfo : EIATTR_SW_WAR
	.align		4
.L_296:
        /*0050*/ 	.byte	0x04, 0x36
        /*0052*/ 	.short	(.L_298 - .L_297)
.L_297:
        /*0054*/ 	.word	0x00000008
.L_298:


//--------------------- .nv.info._ZN7cutlass13device_kernelIN5flash19enable_sm80_to_sm89INS1_16FlashAttnFwdSm80INS1_25CollectiveMainloopFwdSm80ILi8ELi1ELb0EN4cute5tupleIJNS5_1CILi128EEENS7_ILi96EEENS7_ILi256EEEEEELi256ENS_6half_tEfNS_4arch4Sm80ELb1ELb0ELb0ELb0ELb0ELb0ELb1ELb0EEENS1_21CollectiveEpilogueFwdINS6_IJS8_SA_S9_EEENS6_IJNS7_ILi1EEESI_SI_EEESC_SE_Li256ELb0ELb1ELb0ELb0EEENS1_30DynamicPersistentTileSchedulerILi256ELi256ELb0ELb1ELb0EEEEEEEEEvNT_6ParamsE --------------------------
	.section	.nv.info._ZN7cutlass13device_kernelIN5flash19enable_sm80_to_sm89INS1_16FlashAttnFwdSm80INS1_25CollectiveMainloopFwdSm80ILi8ELi1ELb0EN4cute5tupleIJNS5_1CILi128EEENS7_ILi96EEENS7_ILi256EEEEEELi256ENS_6half_tEfNS_4arch4Sm80ELb1ELb0ELb0ELb0ELb0ELb0ELb1ELb0EEENS1_21CollectiveEpilogueFwdINS6_IJS8_SA_S9_EEENS6_IJNS7_ILi1EEESI_SI_EEESC_SE_Li256ELb0ELb1ELb0ELb0EEENS1_30DynamicPersistentTileSchedulerILi256ELi256ELb0ELb1ELb0EEEEEEEEEvNT_6ParamsE,"",@"SHT_CUDA_INFO"
	.sectionflags	@""
	.align	4


	//----- nvinfo : EIATTR_CUDA_API_VERSION
	.align		4
        /*0000*/ 	.byte	0x04, 0x37
        /*0002*/ 	.short	(.L_300 - .L_299)
.L_299:
        /*0004*/ 	.word	0x00000082


	//----- nvinfo : EIATTR_KPARAM_INFO
	.align		4
.L_300:
        /*0008*/ 	.byte	0x04, 0x17
        /*000a*/ 	.short	(.L_302 - .L_301)
.L_301:
        /*000c*/ 	.word	0x00000000
        /*0010*/ 	.short	0x0000
        /*0012*/ 	.short	0x0000
        /*0014*/ 	.byte	0x00, 0xf0, 0xa1, 0x10


	//----- nvinfo : EIATTR_SPARSE_MMA_MASK
	.align		4
.L_302:
        /*0018*/ 	.byte	0x03, 0x50
        /*001a*/ 	.short	0x0000


	//----- nvinfo : EIATTR_MAXREG_COUNT
	.align		4
        /*001c*/ 	.byte	0x03, 0x1b
        /*001e*/ 	.short	0x00ff


	//----- nvinfo : EIATTR_MERCURY_ISA_VERSION
	.align		4
        /*0020*/ 	.byte	0x03, 0x5f
        /*0022*/ 	.short	0x0101


	//----- nvinfo : EIATTR_VRC_CTA_INIT_COUNT
	.align		4
        /*0024*/ 	.byte	0x02, 0x4a
	.zero		1
	.zero		1


	//----- nvinfo : EIATTR_EXIT_INSTR_OFFSETS
	.align		4
        /*0028*/ 	.byte	0x04, 0x1c
        /*002a*/ 	.short	(.L_304 - .L_303)


	//   ....[0]....
.L_303:
        /*002c*/ 	.word	0x00000010


	//----- nvinfo : EIATTR_MAX_THREADS
	.align		4
.L_304:
        /*0030*/ 	.byte	0x04, 0x05
        /*0032*/ 	.short	(.L_306 - .L_305)
.L_305:
        /*0034*/ 	.word	0x00000100
        /*0038*/ 	.word	0x00000001
        /*003c*/ 	.word	0x00000001


	//----- nvinfo : EIATTR_CBANK_PARAM_SIZE
	.align		4
.L_306:
        /*0040*/ 	.byte	0x03, 0x19
        /*0042*/ 	.short	0x0428


	//----- nvinfo : EIATTR_PARAM_CBANK
	.align		4
        /*0044*/ 	.byte	0x04, 0x0a
        /*0046*/ 	.short	(.L_308 - .L_307)
	.align		4
.L_307:
        /*0048*/ 	.word	index@(.nv.constant0._ZN7cutlass13device_kernelIN5flash19enable_sm80_to_sm89INS1_16FlashAttnFwdSm80INS1_25CollectiveMainloopFwdSm80ILi8ELi1ELb0EN4cute5tupleIJNS5_1CILi128EEENS7_ILi96EEENS7_ILi256EEEEEELi256ENS_6half_tEfNS_4arch4Sm80ELb1ELb0ELb0ELb0ELb0ELb0ELb1ELb0EEENS1_21CollectiveEpilogueFwdINS6_IJS8_SA_S9_EEENS6_IJNS7_ILi1EEESI_SI_EEESC_SE_Li256ELb0ELb1ELb0ELb0EEENS1_30DynamicPersistentTileSchedulerILi256ELi256ELb0ELb1ELb0EEEEEEEEEvNT_6ParamsE)
        /*004c*/ 	.short	0x0380
        /*004e*/ 	.short	0x0428


	//----- nvinfo : EIATTR_SW_WAR
	.align		4
.L_308:
        /*0050*/ 	.byte	0x04, 0x36
        /*0052*/ 	.short	(.L_310 - .L_309)
.L_309:
        /*0054*/ 	.word	0x00000008
.L_310:


//--------------------- .nv.info._ZN7cutlass13device_kernelIN5flash19enable_sm80_to_sm89INS1_16FlashAttnFwdSm80INS1_25CollectiveMainloopFwdSm80ILi8ELi1ELb0EN4cute5tupleIJNS5_1CILi128EEENS7_ILi96EEENS7_ILi256EEEEEELi256ENS_6half_tEfNS_4arch4Sm80ELb1ELb0ELb0ELb1ELb0ELb0ELb1ELb0EEENS1_21CollectiveEpilogueFwdINS6_IJS8_SA_S9_EEENS6_IJNS7_ILi1EEESI_SI_EEESC_SE_Li256ELb1ELb1ELb0ELb0EEENS1_19SingleTileSchedulerILb1ELb0ELb1ELi128EEEEEEEEEvNT_6ParamsE --------------------------
	.section	.nv.info._ZN7cutlass13device_kernelIN5flash19enable_sm80_to_sm89INS1_16FlashAttnFwdSm80INS1_25CollectiveMainloopFwdSm80ILi8ELi1ELb0EN4cute5tupleIJNS5_1CILi128EEENS7_ILi96EEENS7_ILi256EEEEEELi256ENS_6half_tEfNS_4arch4Sm80ELb1ELb0ELb0ELb1ELb0ELb0ELb1ELb0EEENS1_21CollectiveEpilogueFwdINS6_IJS8_SA_S9_EEENS6_IJNS7_ILi1EEESI_SI_EEESC_SE_Li256ELb1ELb1ELb0ELb0EEENS1_19SingleTileSchedulerILb1ELb0ELb1ELi128EEEEEEEEEvNT_6ParamsE,"",@"SHT_CUDA_INFO"
	.sectionflags	@""
	.align	4


	//----- nvinfo : EIATTR_CUDA_API_VERSION
	.align		4
        /*0000*/ 	.byte	0x04, 0x37
        /*0002*/ 	.short	(.L_312 - .L_311)
.L_311:
        /*0004*/ 	.word	0x00000082


	//----- nvinfo : EIATTR_KPARAM_INFO
	.align		4
.L_312:
        /*0008*/ 	.byte	0x04, 0x17
        /*000a*/ 	.short	(.L_314 - .L_313)
.L_313:
        /*000c*/ 	.word	0x00000000
        /*0010*/ 	.short	0x0000
        /*0012*/ 	.short	0x0000
        /*0014*/ 	.byte	0x00, 0xf0, 0x61, 0x10


	//----- nvinfo : EIATTR_SPARSE_MMA_MASK
	.align		4
.L_314:
        /*0018*/ 	.byte	0x03, 0x50
        /*001a*/ 	.short	0x0000


	//----- nvinfo : EIATTR_MAXREG_COUNT
	.align		4
        /*001c*/ 	.byte	0x03, 0x1b
        /*001e*/ 	.short	0x00ff


	//----- nvinfo : EIATTR_MERCURY_ISA_VERSION
	.align		4
        /*0020*/ 	.byte	0x03, 0x5f
        /*0022*/ 	.short	0x0101


	//----- nvinfo : EIATTR_VRC_CTA_INIT_COUNT
	.align		4
        /*0024*/ 	.byte	0x02, 0x4a
	.zero		1
	.zero		1


	//----- nvinfo : EIATTR_EXIT_INSTR_OFFSETS
	.align		4
        /*0028*/ 	.byte	0x04, 0x1c
        /*002a*/ 	.short	(.L_316 - .L_315)


	//   ....[0]....
.L_315:
        /*002c*/ 	.word	0x00000010


	//----- nvinfo : EIATTR_MAX_THREADS
	.align		4
.L_316:
        /*0030*/ 	.byte	0x04, 0x05
        /*0032*/ 	.short	(.L_318 - .L_317)
.L_317:
        /*0034*/ 	.word	0x00000100
        /*0038*/ 	.word	0x00000001
        /*003c*/ 	.word	0x00000001


	//----- nvinfo : EIATTR_CBANK_PARAM_SIZE
	.align		4
.L_318:
        /*0040*/ 	.byte	0x03, 0x19
        /*0042*/ 	.short	0x0418


	//----- nvinfo : EIATTR_PARAM_CBANK
	.align		4
        /*0044*/ 	.byte	0x04, 0x0a
        /*0046*/ 	.short	(.L_320 - .L_319)
	.align		4
.L_319:
        /*0048*/ 	.word	index@(.nv.constant0._ZN7cutlass13device_kernelIN5flash19enable_sm80_to_sm89INS1_16FlashAttnFwdSm80INS1_25CollectiveMainloopFwdSm80ILi8ELi1ELb0EN4cute5tupleIJNS5_1CILi128EEENS7_ILi96EEENS7_ILi256EEEEEELi256ENS_6half_tEfNS_4arch4Sm80ELb1ELb0ELb0ELb1ELb0ELb0ELb1ELb0EEENS1_21CollectiveEpilogueFwdINS6_IJS8_SA_S9_EEENS6_IJNS7_ILi1EEESI_SI_EEESC_SE_Li256ELb1ELb1ELb0ELb0EEENS1_19SingleTileSchedulerILb1ELb0ELb1ELi128EEEEEEEEEvNT_6ParamsE)
        /*004c*/ 	.short	0x0380
        /*004e*/ 	.short	0x0418


	//----- nvinfo : EIATTR_SW_WAR
	.align		4
.L_320:
        /*0050*/ 	.byte	0x04, 0x36
        /*0052*/ 	.short	(.L_322 - .L_321)
.L_321:
        /*0054*/ 	.word	0x00000008
.L_322:


//--------------------- .nv.info._ZN7cutlass13device_kernelIN5flash19enable_sm80_to_sm89INS1_16FlashAttnFwdSm80INS1_25CollectiveMainloopFwdSm80ILi8ELi1ELb0EN4cute5tupleIJNS5_1CILi128EEENS7_ILi48EEENS7_ILi256EEEEEELi256ENS_6half_tEfNS_4arch4Sm80ELb1ELb0ELb0ELb1ELb0ELb1ELb1ELb0EEENS1_21CollectiveEpilogueFwdINS6_IJS8_SA_S9_EEENS6_IJNS7_ILi1EEESI_SI_EEESC_SE_Li256ELb1ELb1ELb0ELb0EEENS1_19SingleTileSchedulerILb1ELb0ELb1ELi128EEEEEEEEEvNT_6ParamsE --------------------------
	.section	.nv.info._ZN7cutlass13device_kernelIN5flash19enable_sm80_to_sm89INS1_16FlashAttnFwdSm80INS1_25CollectiveMainloopFwdSm80ILi8ELi1ELb0EN4cute5tupleIJNS5_1CILi128EEENS7_ILi48EEENS7_ILi256EEEEEELi256ENS_6half_tEfNS_4arch4Sm80ELb1ELb0ELb0ELb1ELb0ELb1ELb1ELb0EEENS1_21CollectiveEpilogueFwdINS6_IJS8_SA_S9_EEENS6_IJNS7_ILi1EEESI_SI_EEESC_SE_Li256ELb1ELb1ELb0ELb0EEENS1_19SingleTileSchedulerILb1ELb0ELb1ELi128EEEEEEEEEvNT_6ParamsE,"",@"SHT_CUDA_INFO"
	.sectionflags	@""
	.align	4


	//----- nvinfo : EIATTR_CUDA_API_VERSION
	.align		4
        /*0000*/ 	.byte	0x04, 0x37
        /*0002*/ 	.short	(.L_324 - .L_323)
.L_323:
        /*0004*/ 	.word	0x00000082


	//----- nvinfo : EIATTR_KPARAM_INFO
	.align		4
.L_324:
        /*0008*/ 	.byte	0x04, 0x17
        /*000a*/ 	.short	(.L_326 - .L_325)
.L_325:
        /*000c*/ 	.word	0x00000000
        /*0010*/ 	.short	0x0000
        /*0012*/ 	.short	0x0000
        /*0014*/ 	.byte	0x00, 0xf0, 0x61, 0x10


	//----- nvinfo : EIATTR_SPARSE_MMA_MASK
	.align		4
.L_326:
        /*0018*/ 	.byte	0x03, 0x50
        /*001a*/ 	.short	0x0000


	//----- nvinfo : EIATTR_MAXREG_COUNT
	.align		4
        /*001c*/ 	.byte	0x03, 0x1b
        /*001e*/ 	.short	0x00ff


	//----- nvinfo : EIATTR_MERCURY_ISA_VERSION
	.align		4
        /*0020*/ 	.byte	0x03, 0x5f
        /*0022*/ 	.short	0x0101


	//----- nvinfo : EIATTR_VRC_CTA_INIT_COUNT
	.align		4
        /*0024*/ 	.byte	0x02, 0x4a
	.zero		1
	.zero		1


	//----- nvinfo : EIATTR_EXIT_INSTR_OFFSETS
	.align		4
        /*0028*/ 	.byte	0x04, 0x1c
        /*002a*/ 	.short	(.L_328 - .L_327)


	//   ....[0]....
.L_327:
        /*002c*/ 	.word	0x00000010


	//----- nvinfo : EIATTR_MAX_THREADS
	.align		4
.L_328:
        /*0030*/ 	.byte	0x04, 0x05
        /*0032*/ 	.short	(.L_330 - .L_329)
.L_329:
        /*0034*/ 	.word	0x00000100
        /*0038*/ 	.word	0x00000001
        /*003c*/ 	.word	0x00000001


	//----- nvinfo : EIATTR_CBANK_PARAM_SIZE
	.align		4
.L_330:
        /*0040*/ 	.byte	0x03, 0x19
        /*0042*/ 	.short	0x0418


	//----- nvinfo : EIATTR_PARAM_CBANK
	.align		4
        /*0044*/ 	.byte	0x04, 0x0a
        /*0046*/ 	.short	(.L_332 - .L_331)
	.align		4
.L_331:
        /*0048*/ 	.word	index@(.nv.constant0._ZN7cutlass13device_kernelIN5flash19enable_sm80_to_sm89INS1_16FlashAttnFwdSm80INS1_25CollectiveMainloopFwdSm80ILi8ELi1ELb0EN4cute5tupleIJNS5_1CILi128EEENS7_ILi48EEENS7_ILi256EEEEEELi256ENS_6half_tEfNS_4arch4Sm80ELb1ELb0ELb0ELb1ELb0ELb1ELb1ELb0EEENS1_21CollectiveEpilogueFwdINS6_IJS8_SA_S9_EEENS6_IJNS7_ILi1EEESI_SI_EEESC_SE_Li256ELb1ELb1ELb0ELb0EEENS1_19SingleTileSchedulerILb1ELb0ELb1ELi128EEEEEEEEEvNT_6ParamsE)
        /*004c*/ 	.short	0x0380
        /*004e*/ 	.short	0x0418


	//----- nvinfo : EIATTR_SW_WAR
	.align		4
.L_332:
        /*0050*/ 	.byte	0x04, 0x36
        /*0052*/ 	.short	(.L_334 - .L_333)
.L_333:
        /*0054*/ 	.word	0x00000008
.L_334:


//--------------------- .nv.callgraph             --------------------------
	.section	.nv.callgraph,"",@"SHT_CUDA_CALLGRAPH"
	.align	4
	.sectionentsize	8
	.align		4
        /*0000*/ 	.word	0x00000000
	.align		4
        /*0004*/ 	.word	0xffffffff
	.align		4
        /*0008*/ 	.word	0x00000000
	.align		4
        /*000c*/ 	.word	0xfffffffe
	.align		4
        /*0010*/ 	.word	0x00000000
	.align		4
        /*0014*/ 	.word	0xfffffffd
	.align		4
        /*0018*/ 	.word	0x00000000
	.align		4
        /*001c*/ 	.word	0xfffffffc


//--------------------- .nv.constant4             --------------------------
	.section	.nv.constant4,"a",@progbits
	.align	8
	.align		8
.nv.constant4:
        /*0000*/ 	.dword	_ZN66_INTERNAL_7fe396b5_30_flash_fwd_hdim256_fp16_sm80_cu_ceb34e2a_32974cuda3std3__45__cpo5beginE
	.align		8
        /*0008*/ 	.dword	_ZN66_INTERNAL_7fe396b5_30_flash_fwd_hdim256_fp16_sm80_cu_ceb34e2a_32974cuda3std3__45__cpo3endE
	.align		8
        /*0010*/ 	.dword	_ZN66_INTERNAL_7fe396b5_30_flash_fwd_hdim256_fp16_sm80_cu_ceb34e2a_32974cuda3std3__45__cpo6cbeginE
	.align		8
        /*0018*/ 	.dword	_ZN66_INTERNAL_7fe396b5_30_flash_fwd_hdim256_fp16_sm80_cu_ceb34e2a_32974cuda3std3__45__cpo4cendE
	.align		8
        /*0020*/ 	.dword	_ZN66_INTERNAL_7fe396b5_30_flash_fwd_hdim256_fp16_sm80_cu_ceb34e2a_32974cuda3std3__468_GLOBAL__N__7fe396b5_30_flash_fwd_hdim256_fp16_sm80_cu_ceb34e2a_32976ignoreE
	.align		8
        /*0028*/ 	.dword	_ZN66_INTERNAL_7fe396b5_30_flash_fwd_hdim256_fp16_sm80_cu_ceb34e2a_32974cuda3std3__419piecewise_constructE
	.align		8
        /*0030*/ 	.dword	_ZN66_INTERNAL_7fe396b5_30_flash_fwd_hdim256_fp16_sm80_cu_ceb34e2a_32974cuda3std3__48in_placeE
	.align		8
        /*0038*/ 	.dword	_ZN66_INTERNAL_7fe396b5_30_flash_fwd_hdim256_fp16_sm80_cu_ceb34e2a_32974cuda3std6ranges3__45__cpo4swapE
	.align		8
        /*0040*/ 	.dword	_ZN66_INTERNAL_7fe396b5_30_flash_fwd_hdim256_fp16_sm80_cu_ceb34e2a_32974cuda3std6ranges3__45__cpo9iter_moveE
	.align		8
        /*0048*/ 	.dword	_ZN66_INTERNAL_7fe396b5_30_flash_fwd_hdim256_fp16_sm80_cu_ceb34e2a_32974cute7productE
	.align		8
        /*0050*/ 	.dword	_ZN66_INTERNAL_7fe396b5_30_flash_fwd_hdim256_fp16_sm80_cu_ceb34e2a_32974cute1_E


//--------------------- .text._ZN7cutlass13device_kernelIN5flash19enable_sm80_to_sm89INS1_16FlashAttnFwdSm80INS1_25CollectiveMainloopFwdSm80ILi8ELi1ELb1EN4cute5tupleIJNS5_1CILi128EEENS7_ILi64EEENS7_ILi256EEEEEELi256ENS_6half_tEfNS_4arch4Sm80ELb0ELb0ELb0ELb0ELb0ELb0ELb1ELb0EEENS1_21CollectiveEpilogueFwdINS6_IJS8_SA_S9_EEENS6_IJNS7_ILi1EEESI_SI_EEESC_SE_Li256ELb0ELb1ELb0ELb0EEENS1_19SingleTileSchedulerILb0ELb0ELb1ELi128EEEEEEEEEvNT_6ParamsE --------------------------
	.section	.text._ZN7cutlass13device_kernelIN5flash19enable_sm80_to_sm89INS1_16FlashAttnFwdSm80INS1_25CollectiveMainloopFwdSm80ILi8ELi1ELb1EN4cute5tupleIJNS5_1CILi128EEENS7_ILi64EEENS7_ILi256EEEEEELi256ENS_6half_tEfNS_4arch4Sm80ELb0ELb0ELb0ELb0ELb0ELb0ELb1ELb0EEENS1_21CollectiveEpilogueFwdINS6_IJS8_SA_S9_EEENS6_IJNS7_ILi1EEESI_SI_EEESC_SE_Li256ELb0ELb1ELb0ELb0EEENS1_19SingleTileSchedulerILb0ELb0ELb1ELi128EEEEEEEEEvNT_6ParamsE,"ax",@progbits
	.align	128
.text._ZN7cutlass13device_kernelIN5flash19enable_sm80_to_sm89INS1_16FlashAttnFwdSm80INS1_25CollectiveMainloopFwdSm80ILi8ELi1ELb1EN4cute5tupleIJNS5_1CILi128EEENS7_ILi64EEENS7_ILi256EEEEEELi256ENS_6half_tEfNS_4arch4Sm80ELb0ELb0ELb0ELb0ELb0ELb0ELb1ELb0EEENS1_21CollectiveEpilogueFwdINS6_IJS8_SA_S9_EEENS6_IJNS7_ILi1EEESI_SI_EEESC_SE_Li256ELb0ELb1ELb0ELb0EEENS1_19SingleTileSchedulerILb0ELb0ELb1ELi128EEEEEEEEEvNT_6ParamsE:
        .type           _ZN7cutlass13device_kernelIN5flash19enable_sm80_to_sm89INS1_16FlashAttnFwdSm80INS1_25CollectiveMainloopFwdSm80ILi8ELi1ELb1EN4cute5tupleIJNS5_1CILi128EEENS7_ILi64EEENS7_ILi256EEEEEELi256ENS_6half_tEfNS_4arch4Sm80ELb0ELb0ELb0ELb0ELb0ELb0ELb1ELb0EEENS1_21CollectiveEpilogueFwdINS6_IJS8_SA_S9_EEENS6_IJNS7_ILi1EEESI_SI_EEESC_SE_Li256ELb0ELb1ELb0ELb0EEENS1_19SingleTileSchedulerILb0ELb0ELb1ELi128EEEEEEEEEvNT_6ParamsE,@function
        .size           _ZN7cutlass13device_kernelIN5flash19enable_sm80_to_sm89INS1_16FlashAttnFwdSm80INS1_25CollectiveMainloopFwdSm80ILi8ELi1ELb1EN4cute5tupleIJNS5_1CILi128EEENS7_ILi64EEENS7_ILi256EEEEEELi256ENS_6half_tEfNS_4arch4Sm80ELb0ELb0ELb0ELb0ELb0ELb0ELb1ELb0EEENS1_21CollectiveEpilogueFwdINS6_IJS8_SA_S9_EEENS6_IJNS7_ILi1EEESI_SI_EEESC_SE_Li256ELb0ELb1ELb0ELb0EEENS1_19SingleTileSchedulerILb0ELb0ELb1ELi128EEEEEEEEEvNT_6ParamsE,(.L_x_18 - _ZN7cutlass13device_kernelIN5flash19enable_sm80_to_sm89INS1_16FlashAttnFwdSm80INS1_25CollectiveMainloopFwdSm80ILi8ELi1ELb1EN4cute5tupleIJNS5_1CILi128EEENS7_ILi64EEENS7_ILi256EEEEEELi256ENS_6half_tEfNS_4arch4Sm80ELb0ELb0ELb0ELb0ELb0ELb0ELb1ELb0EEENS1_21CollectiveEpilogueFwdINS6_IJS8_SA_S9_EEENS6_IJNS7_ILi1EEESI_SI_EEESC_SE_Li256ELb0ELb1ELb0ELb0EEENS1_19SingleTileSchedulerILb0ELb0ELb1ELi128EEEEEEEEEvNT_6ParamsE)
        .other          _ZN7cutlass13device_kernelIN5flash19enable_sm80_to_sm89INS1_16FlashAttnFwdSm80INS1_25CollectiveMainloopFwdSm80ILi8ELi1ELb1EN4cute5tupleIJNS5_1CILi128EEENS7_ILi64EEENS7_ILi256EEEEEELi256ENS_6half_tEfNS_4arch4Sm80ELb0ELb0ELb0ELb0ELb0ELb0ELb1ELb0EEENS1_21CollectiveEpilogueFwdINS6_IJS8_SA_S9_EEENS6_IJNS7_ILi1EEESI_SI_EEESC_SE_Li256ELb0ELb1ELb0ELb0EEENS1_19SingleTileSchedulerILb0ELb0ELb1ELi128EEEEEEEEEvNT_6ParamsE,@"STO_CUDA_ENTRY STV_DEFAULT"
_ZN7cutlass13device_kernelIN5flash19enable_sm80_to_sm89INS1_16FlashAttnFwdSm80INS1_25CollectiveMainloopFwdSm80ILi8ELi1ELb1EN4cute5tupleIJNS5_1CILi128EEENS7_ILi64EEENS7_ILi256EEEEEELi256ENS_6half_tEfNS_4arch4Sm80ELb0ELb0ELb0ELb0ELb0ELb0ELb1ELb0EEENS1_21CollectiveEpilogueFwdINS6_IJS8_SA_S9_EEENS6_IJNS7_ILi1EEESI_SI_EEESC_SE_Li256ELb0ELb1ELb0ELb0EEENS1_19SingleTileSchedulerILb0ELb0ELb1ELi128EEEEEEEEEvNT_6ParamsE:
[----:B------:R-:W-:Y:S01]  /*0000*/  LDC R1, c[0x0][0x37c] ;  /* 0x0000df00ff017b82 */ /* 0x000fe20000000800 */
[----:B------:R-:W-:Y:S05]  /*0010*/  EXIT ;  /* 0x000000000000794d */ /* 0x000fea0003800000 */
.L_x_0:
[----:B------:R-:W-:-:S00]  /*0020*/  BRA `(.L_x_0) ;  /* 0xfffffffc00fc7947 */ /* 0x000fc0000383ffff */
[----:B------:R-:W-:-:S00]  /*0030*/  NOP ;  /* 0x0000000000007918 */ /* 0x000fc00000000000 */
        /* <DEDUP_REMOVED lines=12> */
.L_x_18:


//--------------------- .text._ZN7cutlass13device_kernelIN5flash19enable_sm80_to_sm89INS1_16FlashAttnFwdSm80INS1_25CollectiveMainloopFwdSm80ILi8ELi1ELb1EN4cute5tupleIJNS5_1CILi128EEENS7_ILi64EEENS7_ILi256EEEEEELi256ENS_6half_tEfNS_4arch4Sm80ELb0ELb0ELb0ELb1ELb0ELb0ELb1ELb0EEENS1_21CollectiveEpilogueFwdINS6_IJS8_SA_S9_EEENS6_IJNS7_ILi1EEESI_SI_EEESC_SE_Li256ELb1ELb1ELb0ELb0EEENS1_19SingleTileSchedulerILb1ELb0ELb1ELi128EEEEEEEEEvNT_6ParamsE --------------------------
	.section	.text._ZN7cutlass13device_kernelIN5flash19enable_sm80_to_sm89INS1_16FlashAttnFwdSm80INS1_25CollectiveMainloopFwdSm80ILi8ELi1ELb1EN4cute5tupleIJNS5_1CILi128EEENS7_ILi64EEENS7_ILi256EEEEEELi256ENS_6half_tEfNS_4arch4Sm80ELb0ELb0ELb0ELb1ELb0ELb0ELb1ELb0EEENS1_21CollectiveEpilogueFwdINS6_IJS8_SA_S9_EEENS6_IJNS7_ILi1EEESI_SI_EEESC_SE_Li256ELb1ELb1ELb0ELb0EEENS1_19SingleTileSchedulerILb1ELb0ELb1ELi128EEEEEEEEEvNT_6ParamsE,"ax",@progbits
	.align	128
.text._ZN7cutlass13device_kernelIN5flash19enable_sm80_to_sm89INS1_16FlashAttnFwdSm80INS1_25CollectiveMainloopFwdSm80ILi8ELi1ELb1EN4cute5tupleIJNS5_1CILi128EEENS7_ILi64EEENS7_ILi256EEEEEELi256ENS_6half_tEfNS_4arch4Sm80ELb0ELb0ELb0ELb1ELb0ELb0ELb1ELb0EEENS1_21CollectiveEpilogueFwdINS6_IJS8_SA_S9_EEENS6_IJNS7_ILi1EEESI_SI_EEESC_SE_Li256ELb1ELb1ELb0ELb0EEENS1_19SingleTileSchedulerILb1ELb0ELb1ELi128EEEEEEEEEvNT_6ParamsE:
        .type           _ZN7cutlass13device_kernelIN5flash19enable_sm80_to_sm89INS1_16FlashAttnFwdSm80INS1_25CollectiveMainloopFwdSm80ILi8ELi1ELb1EN4cute5tupleIJNS5_1CILi128EEENS7_ILi64EEENS7_ILi256EEEEEELi256ENS_6half_tEfNS_4arch4Sm80ELb0ELb0ELb0ELb1ELb0ELb0ELb1ELb0EEENS1_21CollectiveEpilogueFwdINS6_IJS8_SA_S9_EEENS6_IJNS7_ILi1EEESI_SI_EEESC_SE_Li256ELb1ELb1ELb0ELb0EEENS1_19SingleTileSchedulerILb1ELb0ELb1ELi128EEEEEEEEEvNT_6ParamsE,@function
        .size           _ZN7cutlass13device_kernelIN5flash19enable_sm80_to_sm89INS1_16FlashAttnFwdSm80INS1_25CollectiveMainloopFwdSm80ILi8ELi1ELb1EN4cute5tupleIJNS5_1CILi128EEENS7_ILi64EEENS7_ILi256EEEEEELi256ENS_6half_tEfNS_4arch4Sm80ELb0ELb0ELb0ELb1ELb0ELb0ELb1ELb0EEENS1_21CollectiveEpilogueFwdINS6_IJS8_SA_S9_EEENS6_IJNS7_ILi1EEESI_SI_EEESC_SE_Li256ELb1ELb1ELb0ELb0EEENS1_19SingleTileSchedulerILb1ELb0ELb1ELi128EEEEEEEEEvNT_6ParamsE,(.L_x_19 - _ZN7cutlass13device_kernelIN5flash19enable_sm80_to_sm89INS1_16FlashAttnFwdSm80INS1_25CollectiveMainloopFwdSm80ILi8ELi1ELb1EN4cute5tupleIJNS5_1CILi128EEENS7_ILi64EEENS7_ILi256EEEEEELi256ENS_6half_tEfNS_4arch4Sm80ELb0ELb0ELb0ELb1ELb0ELb0ELb1ELb0EEENS1_21CollectiveEpilogueFwdINS6_IJS8_SA_S9_EEENS6_IJNS7_ILi1EEESI_SI_EEESC_SE_Li256ELb1ELb1ELb0ELb0EEENS1_19SingleTileSchedulerILb1ELb0ELb1ELi128EEEEEEEEEvNT_6ParamsE)
        .other          _ZN7cutlass13device_kernelIN5flash19enable_sm80_to_sm89INS1_16FlashAttnFwdSm80INS1_25CollectiveMainloopFwdSm80ILi8ELi1ELb1EN4cute5tupleIJNS5_1CILi128EEENS7_ILi64EEENS7_ILi256EEEEEELi256ENS_6half_tEfNS_4arch4Sm80ELb0ELb0ELb0ELb1ELb0ELb0ELb1ELb0EEENS1_21CollectiveEpilogueFwdINS6_IJS8_SA_S9_EEENS6_IJNS7_ILi1EEESI_SI_EEESC_SE_Li256ELb1ELb1ELb0ELb0EEENS1_19SingleTileSchedulerILb1ELb0ELb1ELi128EEEEEEEEEvNT_6ParamsE,@"STO_CUDA_ENTRY STV_DEFAULT"
_ZN7cutlass13device_kernelIN5flash19enable_sm80_to_sm89INS1_16FlashAttnFwdSm80INS1_25CollectiveMainloopFwdSm80ILi8ELi1ELb1EN4cute5tupleIJNS5_1CILi128EEENS7_ILi64EEENS7_ILi256EEEEEELi256ENS_6half_tEfNS_4arch4Sm80ELb0ELb0ELb0ELb1ELb0ELb0ELb1ELb0EEENS1_21CollectiveEpilogueFwdINS6_IJS8_SA_S9_EEENS6_IJNS7_ILi1EEESI_SI_EEESC_SE_Li256ELb1ELb1ELb0ELb0EEENS1_19SingleTileSchedulerILb1ELb0ELb1ELi128EEEEEEEEEvNT_6ParamsE:
[----:B------:R-:W-:Y:S01]  /*0000*/  LDC R1, c[0x0][0x37c] ;  /* 0x0000df00ff017b82 */ /* 0x000fe20000000800 */
[----:B------:R-:W-:Y:S05]  /*0010*/  EXIT ;  /* 0x000000000000794d */ /* 0x000fea0003800000 */
.L_x_1:
        /* <DEDUP_REMOVED lines=14> */
.L_x_19:


//--------------------- .text._ZN7cutlass13device_kernelIN5flash19enable_sm80_to_sm89INS1_16FlashAttnFwdSm80INS1_25CollectiveMainloopFwdSm80ILi8ELi1ELb0EN4cute5tupleIJNS5_1CILi128EEENS7_ILi32EEENS7_ILi256EEEEEELi256ENS_6half_tEfNS_4arch4Sm80ELb0ELb0ELb0ELb1ELb0ELb1ELb1ELb0EEENS1_21CollectiveEpilogueFwdINS6_IJS8_SA_S9_EEENS6_IJNS7_ILi1EEESI_SI_EEESC_SE_Li256ELb1ELb1ELb0ELb0EEENS1_19SingleTileSchedulerILb1ELb0ELb1ELi128EEEEEEEEEvNT_6ParamsE --------------------------
	.section	.text._ZN7cutlass13device_kernelIN5flash19enable_sm80_to_sm89INS1_16FlashAttnFwdSm80INS1_25CollectiveMainloopFwdSm80ILi8ELi1ELb0EN4cute5tupleIJNS5_1CILi128EEENS7_ILi32EEENS7_ILi256EEEEEELi256ENS_6half_tEfNS_4arch4Sm80ELb0ELb0ELb0ELb1ELb0ELb1ELb1ELb0EEENS1_21CollectiveEpilogueFwdINS6_IJS8_SA_S9_EEENS6_IJNS7_ILi1EEESI_SI_EEESC_SE_Li256ELb1ELb1ELb0ELb0EEENS1_19SingleTileSchedulerILb1ELb0ELb1ELi128EEEEEEEEEvNT_6ParamsE,"ax",@progbits
	.align	128
.text._ZN7cutlass13device_kernelIN5flash19enable_sm80_to_sm89INS1_16FlashAttnFwdSm80INS1_25CollectiveMainloopFwdSm80ILi8ELi1ELb0EN4cute5tupleIJNS5_1CILi128EEENS7_ILi32EEENS7_ILi256EEEEEELi256ENS_6half_tEfNS_4arch4Sm80ELb0ELb0ELb0ELb1ELb0ELb1ELb1ELb0EEENS1_21CollectiveEpilogueFwdINS6_IJS8_SA_S9_EEENS6_IJNS7_ILi1EEESI_SI_EEESC_SE_Li256ELb1ELb1ELb0ELb0EEENS1_19SingleTileSchedulerILb1ELb0ELb1ELi128EEEEEEEEEvNT_6ParamsE:
        .type           _ZN7cutlass13device_kernelIN5flash19enable_sm80_to_sm89INS1_16FlashAttnFwdSm80INS1_25CollectiveMainloopFwdSm80ILi8ELi1ELb0EN4cute5tupleIJNS5_1CILi128EEENS7_ILi32EEENS7_ILi256EEEEEELi256ENS_6half_tEfNS_4arch4Sm80ELb0ELb0ELb0ELb1ELb0ELb1ELb1ELb0EEENS1_21CollectiveEpilogueFwdINS6_IJS8_SA_S9_EEENS6_IJNS7_ILi1EEESI_SI_EEESC_SE_Li256ELb1ELb1ELb0ELb0EEENS1_19SingleTileSchedulerILb1ELb0ELb1ELi128EEEEEEEEEvNT_6ParamsE,@function
        .size           _ZN7cutlass13device_kernelIN5flash19enable_sm80_to_sm89INS1_16FlashAttnFwdSm80INS1_25CollectiveMainloopFwdSm80ILi8ELi1ELb0EN4cute5tupleIJNS5_1CILi128EEENS7_ILi32EEENS7_ILi256EEEEEELi256ENS_6half_tEfNS_4arch4Sm80ELb0ELb0ELb0ELb1ELb0ELb1ELb1ELb0EEENS1_21CollectiveEpilogueFwdINS6_IJS8_SA_S9_EEENS6_IJNS7_ILi1EEESI_SI_EEESC_SE_Li256ELb1ELb1ELb0ELb0EEENS1_19SingleTileSchedulerILb1ELb0ELb1ELi128EEEEEEEEEvNT_6ParamsE,(.L_x_20 - _ZN7cutlass13device_kernelIN5flash19enable_sm80_to_sm89INS1_16FlashAttnFwdSm80INS1_25CollectiveMainloopFwdSm80ILi8ELi1ELb0EN4cute5tupleIJNS5_1CILi128EEENS7_ILi32EEENS7_ILi256EEEEEELi256ENS_6half_tEfNS_4arch4Sm80ELb0ELb0ELb0ELb1ELb0ELb1ELb1ELb0EEENS1_21CollectiveEpilogueFwdINS6_IJS8_SA_S9_EEENS6_IJNS7_ILi1EEESI_SI_EEESC_SE_Li256ELb1ELb1ELb0ELb0EEENS1_19SingleTileSchedulerILb1ELb0ELb1ELi128EEEEEEEEEvNT_6ParamsE)
        .other          _ZN7cutlass13device_kernelIN5flash19enable_sm80_to_sm89INS1_16FlashAttnFwdSm80INS1_25CollectiveMainloopFwdSm80ILi8ELi1ELb0EN4cute5tupleIJNS5_1CILi128EEENS7_ILi32EEENS7_ILi256EEEEEELi256ENS_6half_tEfNS_4arch4Sm80ELb0ELb0ELb0ELb1ELb0ELb1ELb1ELb0EEENS1_21CollectiveEpilogueFwdINS6_IJS8_SA_S9_EEENS6_IJNS7_ILi1EEESI_SI_EEESC_SE_Li256ELb1ELb1ELb0ELb0EEENS1_19SingleTileSchedulerILb1ELb0ELb1ELi128EEEEEEEEEvNT_6ParamsE,@"STO_CUDA_ENTRY STV_DEFAULT"
_ZN7cutlass13device_kernelIN5flash19enable_sm80_to_sm89INS1_16FlashAttnFwdSm80INS1_25CollectiveMainloopFwdSm80ILi8ELi1ELb0EN4cute5tupleIJNS5_1CILi128EEENS7_ILi32EEENS7_ILi256EEEEEELi256ENS_6half_tEfNS_4arch4Sm80ELb0ELb0ELb0ELb1ELb0ELb1ELb1ELb0EEENS1_21CollectiveEpilogueFwdINS6_IJS8_SA_S9_EEENS6_IJNS7_ILi1EEESI_SI_EEESC_SE_Li256ELb1ELb1ELb0ELb0EEENS1_19SingleTileSchedulerILb1ELb0ELb1ELi128EEEEEEEEEvNT_6ParamsE:
[----:B------:R-:W-:Y:S01]  /*0000*/  LDC R1, c[0x0][0x37c] ;  /* 0x0000df00ff017b82 */ /* 0x000fe20000000800 */
[----:B------:R-:W-:Y:S05]  /*0010*/  EXIT ;  /* 0x000000000000794d */ /* 0x000fea0003800000 */
.L_x_2:
        /* <DEDUP_REMOVED lines=14> */
.L_x_20:


//--------------------- .text._ZN7cutlass13device_kernelIN5flash19enable_sm80_to_sm89INS1_16FlashAttnFwdSm80INS1_25CollectiveMainloopFwdSm80ILi8ELi1ELb1EN4cute5tupleIJNS5_1CILi128EEENS7_ILi48EEENS7_ILi256EEEEEELi256ENS_6half_tEfNS_4arch4Sm80ELb0ELb1ELb0ELb0ELb0ELb0ELb1ELb0EEENS1_21CollectiveEpilogueFwdINS6_IJS8_SA_S9_EEENS6_IJNS7_ILi1EEESI_SI_EEESC_SE_Li256ELb0ELb1ELb0ELb0EEENS1_19SingleTileSchedulerILb0ELb0ELb1ELi128EEEEEEEEEvNT_6ParamsE --------------------------
	.section	.text._ZN7cutlass13device_kernelIN5flash19enable_sm80_to_sm89INS1_16FlashAttnFwdSm80INS1_25CollectiveMainloopFwdSm80ILi8ELi1ELb1EN4cute5tupleIJNS5_1CILi128EEENS7_ILi48EEENS7_ILi256EEEEEELi256ENS_6half_tEfNS_4arch4Sm80ELb0ELb1ELb0ELb0ELb0ELb0ELb1ELb0EEENS1_21CollectiveEpilogueFwdINS6_IJS8_SA_S9_EEENS6_IJNS7_ILi1EEESI_SI_EEESC_SE_Li256ELb0ELb1ELb0ELb0EEENS1_19SingleTileSchedulerILb0ELb0ELb1ELi128EEEEEEEEEvNT_6ParamsE,"ax",@progbits
	.align	128
.text._ZN7cutlass13device_kernelIN5flash19enable_sm80_to_sm89INS1_16FlashAttnFwdSm80INS1_25CollectiveMainloopFwdSm80ILi8ELi1ELb1EN4cute5tupleIJNS5_1CILi128EEENS7_ILi48EEENS7_ILi256EEEEEELi256ENS_6half_tEfNS_4arch4Sm80ELb0ELb1ELb0ELb0ELb0ELb0ELb1ELb0EEENS1_21CollectiveEpilogueFwdINS6_IJS8_SA_S9_EEENS6_IJNS7_ILi1EEESI_SI_EEESC_SE_Li256ELb0ELb1ELb0ELb0EEENS1_19SingleTileSchedulerILb0ELb0ELb1ELi128EEEEEEEEEvNT_6ParamsE:
        .type           _ZN7cutlass13device_kernelIN5flash19enable_sm80_to_sm89INS1_16FlashAttnFwdSm80INS1_25CollectiveMainloopFwdSm80ILi8ELi1ELb1EN4cute5tupleIJNS5_1CILi128EEENS7_ILi48EEENS7_ILi256EEEEEELi256ENS_6half_tEfNS_4arch4Sm80ELb0ELb1ELb0ELb0ELb0ELb0ELb1ELb0EEENS1_21CollectiveEpilogueFwdINS6_IJS8_SA_S9_EEENS6_IJNS7_ILi1EEESI_SI_EEESC_SE_Li256ELb0ELb1ELb0ELb0EEENS1_19SingleTileSchedulerILb0ELb0ELb1ELi128EEEEEEEEEvNT_6ParamsE,@function
        .size           _ZN7cutlass13device_kernelIN5flash19enable_sm80_to_sm89INS1_16FlashAttnFwdSm80INS1_25CollectiveMainloopFwdSm80ILi8ELi1ELb1EN4cute5tupleIJNS5_1CILi128EEENS7_ILi48EEENS7_ILi256EEEEEELi256ENS_6half_tEfNS_4arch4Sm80ELb0ELb1ELb0ELb0ELb0ELb0ELb1ELb0EEENS1_21CollectiveEpilogueFwdINS6_IJS8_SA_S9_EEENS6_IJNS7_ILi1EEESI_SI_EEESC_SE_Li256ELb0ELb1ELb0ELb0EEENS1_19SingleTileSchedulerILb0ELb0ELb1ELi128EEEEEEEEEvNT_6ParamsE,(.L_x_21 - _ZN7cutlass13device_kernelIN5flash19enable_sm80_to_sm89INS1_16FlashAttnFwdSm80INS1_25CollectiveMainloopFwdSm80ILi8ELi1ELb1EN4cute5tupleIJNS5_1CILi128EEENS7_ILi48EEENS7_ILi256EEEEEELi256ENS_6half_tEfNS_4arch4Sm80ELb0ELb1ELb0ELb0ELb0ELb0ELb1ELb0EEENS1_21CollectiveEpilogueFwdINS6_IJS8_SA_S9_EEENS6_IJNS7_ILi1EEESI_SI_EEESC_SE_Li256ELb0ELb1ELb0ELb0EEENS1_19SingleTileSchedulerILb0ELb0ELb1ELi128EEEEEEEEEvNT_6ParamsE)
        .other          _ZN7cutlass13device_kernelIN5flash19enable_sm80_to_sm89INS1_16FlashAttnFwdSm80INS1_25CollectiveMainloopFwdSm80ILi8ELi1ELb1EN4cute5tupleIJNS5_1CILi128EEENS7_ILi48EEENS7_ILi256EEEEEELi256ENS_6half_tEfNS_4arch4Sm80ELb0ELb1ELb0ELb0ELb0ELb0ELb1ELb0EEENS1_21CollectiveEpilogueFwdINS6_IJS8_SA_S9_EEENS6_IJNS7_ILi1EEESI_SI_EEESC_SE_Li256ELb0ELb1ELb0ELb0EEENS1_19SingleTileSchedulerILb0ELb0ELb1ELi128EEEEEEEEEvNT_6ParamsE,@"STO_CUDA_ENTRY STV_DEFAULT"
_ZN7cutlass13device_kernelIN5flash19enable_sm80_to_sm89INS1_16FlashAttnFwdSm80INS1_25CollectiveMainloopFwdSm80ILi8ELi1ELb1EN4cute5tupleIJNS5_1CILi128EEENS7_ILi48EEENS7_ILi256EEEEEELi256ENS_6half_tEfNS_4arch4Sm80ELb0ELb1ELb0ELb0ELb0ELb0ELb1ELb0EEENS1_21CollectiveEpilogueFwdINS6_IJS8_SA_S9_EEENS6_IJNS7_ILi1EEESI_SI_EEESC_SE_Li256ELb0ELb1ELb0ELb0EEENS1_19SingleTileSchedulerILb0ELb0ELb1ELi128EEEEEEEEEvNT_6ParamsE:
[----:B------:R-:W-:Y:S01]  /*0000*/  LDC R1, c[0x0][0x37c] ;  /* 0x0000df00ff017b82 */ /* 0x000fe20000000800 */
[----:B------:R-:W-:Y:S05]  /*0010*/  EXIT ;  /* 0x000000000000794d */ /* 0x000fea0003800000 */
.L_x_3:
        /* <DEDUP_REMOVED lines=14> */
.L_x_21:


//--------------------- .text._ZN7cutlass13device_kernelIN5flash19enable_sm80_to_sm89INS1_16FlashAttnFwdSm80INS1_25CollectiveMainloopFwdSm80ILi8ELi1ELb1EN4cute5tupleIJNS5_1CILi128EEENS7_ILi48EEENS7_ILi256EEEEEELi256ENS_6half_tEfNS_4arch4Sm80ELb0ELb1ELb0ELb1ELb0ELb0ELb1ELb0EEENS1_21CollectiveEpilogueFwdINS6_IJS8_SA_S9_EEENS6_IJNS7_ILi1EEESI_SI_EEESC_SE_Li256ELb1ELb1ELb0ELb0EEENS1_19SingleTileSchedulerILb1ELb0ELb1ELi128EEEEEEEEEvNT_6ParamsE --------------------------
	.section	.text._ZN7cutlass13device_kernelIN5flash19enable_sm80_to_sm89INS1_16FlashAttnFwdSm80INS1_25CollectiveMainloopFwdSm80ILi8ELi1ELb1EN4cute5tupleIJNS5_1CILi128EEENS7_ILi48EEENS7_ILi256EEEEEELi256ENS_6half_tEfNS_4arch4Sm80ELb0ELb1ELb0ELb1ELb0ELb0ELb1ELb0EEENS1_21CollectiveEpilogueFwdINS6_IJS8_SA_S9_EEENS6_IJNS7_ILi1EEESI_SI_EEESC_SE_Li256ELb1ELb1ELb0ELb0EEENS1_19SingleTileSchedulerILb1ELb0ELb1ELi128EEEEEEEEEvNT_6ParamsE,"ax",@progbits
	.align	128
.text._ZN7cutlass13device_kernelIN5flash19enable_sm80_to_sm89INS1_16FlashAttnFwdSm80INS1_25CollectiveMainloopFwdSm80ILi8ELi1ELb1EN4cute5tupleIJNS5_1CILi128EEENS7_ILi48EEENS7_ILi256EEEEEELi256ENS_6half_tEfNS_4arch4Sm80ELb0ELb1ELb0ELb1ELb0ELb0ELb1ELb0EEENS1_21CollectiveEpilogueFwdINS6_IJS8_SA_S9_EEENS6_IJNS7_ILi1EEESI_SI_EEESC_SE_Li256ELb1ELb1ELb0ELb0EEENS1_19SingleTileSchedulerILb1ELb0ELb1ELi128EEEEEEEEEvNT_6ParamsE:
        .type           _ZN7cutlass13device_kernelIN5flash19enable_sm80_to_sm89INS1_16FlashAttnFwdSm80INS1_25CollectiveMainloopFwdSm80ILi8ELi1ELb1EN4cute5tupleIJNS5_1CILi128EEENS7_ILi48EEENS7_ILi256EEEEEELi256ENS_6half_tEfNS_4arch4Sm80ELb0ELb1ELb0ELb1ELb0ELb0ELb1ELb0EEENS1_21CollectiveEpilogueFwdINS6_IJS8_SA_S9_EEENS6_IJNS7_ILi1EEESI_SI_EEESC_SE_Li256ELb1ELb1ELb0ELb0EEENS1_19SingleTileSchedulerILb1ELb0ELb1ELi128EEEEEEEEEvNT_6ParamsE,@function
        .size           _ZN7cutlass13device_kernelIN5flash19enable_sm80_to_sm89INS1_16FlashAttnFwdSm80INS1_25CollectiveMainloopFwdSm80ILi8ELi1ELb1EN4cute5tupleIJNS5_1CILi128EEENS7_ILi48EEENS7_ILi256EEEEEELi256ENS_6half_tEfNS_4arch4Sm80ELb0ELb1ELb0ELb1ELb0ELb0ELb1ELb0EEENS1_21CollectiveEpilogueFwdINS6_IJS8_SA_S9_EEENS6_IJNS7_ILi1EEESI_SI_EEESC_SE_Li256ELb1ELb1ELb0ELb0EEENS1_19SingleTileSchedulerILb1ELb0ELb1ELi128EEEEEEEEEvNT_6ParamsE,(.L_x_22 - _ZN7cutlass13device_kernelIN5flash19enable_sm80_to_sm89INS1_16FlashAttnFwdSm80INS1_25CollectiveMainloopFwdSm80ILi8ELi1ELb1EN4cute5tupleIJNS5_1CILi128EEENS7_ILi48EEENS7_ILi256EEEEEELi256ENS_6half_tEfNS_4arch4Sm80ELb0ELb1ELb0ELb1ELb0ELb0ELb1ELb0EEENS1_21CollectiveEpilogueFwdINS6_IJS8_SA_S9_EEENS6_IJNS7_ILi1EEESI_SI_EEESC_SE_Li256ELb1ELb1ELb0ELb0EEENS1_19SingleTileSchedulerILb1ELb0ELb1ELi128EEEEEEEEEvNT_6ParamsE)
        .other          _ZN7cutlass13device_kernelIN5flash19enable_sm80_to_sm89INS1_16FlashAttnFwdSm80INS1_25CollectiveMainloopFwdSm80ILi8ELi1ELb1EN4cute5tupleIJNS5_1CILi128EEENS7_ILi48EEENS7_ILi256EEEEEELi256ENS_6half_tEfNS_4arch4Sm80ELb0ELb1ELb0ELb1ELb0ELb0ELb1ELb0EEENS1_21CollectiveEpilogueFwdINS6_IJS8_SA_S9_EEENS6_IJNS7_ILi1EEESI_SI_EEESC_SE_Li256ELb1ELb1ELb0ELb0EEENS1_19SingleTileSchedulerILb1ELb0ELb1ELi128EEEEEEEEEvNT_6ParamsE,@"STO_CUDA_ENTRY STV_DEFAULT"
_ZN7cutlass13device_kernelIN5flash19enable_sm80_to_sm89INS1_16FlashAttnFwdSm80INS1_25CollectiveMainloopFwdSm80ILi8ELi1ELb1EN4cute5tupleIJNS5_1CILi128EEENS7_ILi48EEENS7_ILi256EEEEEELi256ENS_6half_tEfNS_4arch4Sm80ELb0ELb1ELb0ELb1ELb0ELb0ELb1ELb0EEENS1_21CollectiveEpilogueFwdINS6_IJS8_SA_S9_EEENS6_IJNS7_ILi1EEESI_SI_EEESC_SE_Li256ELb1ELb1ELb0ELb0EEENS1_19SingleTileSchedulerILb1ELb0ELb1ELi128EEEEEEEEEvNT_6ParamsE:
[----:B------:R-:W-:Y:S01]  /*0000*/  LDC R1, c[0x0][0x37c] ;  /* 0x0000df00ff017b82 */ /* 0x000fe20000000800 */
[----:B------:R-:W-:Y:S05]  /*0010*/  EXIT ;  /* 0x000000000000794d */ /* 0x000fea0003800000 */
.L_x_4:
        /* <DEDUP_REMOVED lines=14> */
.L_x_22:


//--------------------- .text._ZN7cutlass13device_kernelIN5flash19enable_sm80_to_sm89INS1_16FlashAttnFwdSm80INS1_25CollectiveMainloopFwdSm80ILi8ELi1ELb0EN4cute5tupleIJNS5_1CILi128EEENS7_ILi32EEENS7_ILi256EEEEEELi256ENS_6half_tEfNS_4arch4Sm80ELb0ELb1ELb0ELb1ELb0ELb1ELb1ELb0EEENS1_21CollectiveEpilogueFwdINS6_IJS8_SA_S9_EEENS6_IJNS7_ILi1EEESI_SI_EEESC_SE_Li256ELb1ELb1ELb0ELb0EEENS1_19SingleTileSchedulerILb1ELb0ELb1ELi128EEEEEEEEEvNT_6ParamsE --------------------------
	.section	.text._ZN7cutlass13device_kernelIN5flash19enable_sm80_to_sm89INS1_16FlashAttnFwdSm80INS1_25CollectiveMainloopFwdSm80ILi8ELi1ELb0EN4cute5tupleIJNS5_1CILi128EEENS7_ILi32EEENS7_ILi256EEEEEELi256ENS_6half_tEfNS_4arch4Sm80ELb0ELb1ELb0ELb1ELb0ELb1ELb1ELb0EEENS1_21CollectiveEpilogueFwdINS6_IJS8_SA_S9_EEENS6_IJNS7_ILi1EEESI_SI_EEESC_SE_Li256ELb1ELb1ELb0ELb0EEENS1_19SingleTileSchedulerILb1ELb0ELb1ELi128EEEEEEEEEvNT_6ParamsE,"ax",@progbits
	.align	128
.text._ZN7cutlass13device_kernelIN5flash19enable_sm80_to_sm89INS1_16FlashAttnFwdSm80INS1_25CollectiveMainloopFwdSm80ILi8ELi1ELb0EN4cute5tupleIJNS5_1CILi128EEENS7_ILi32EEENS7_ILi256EEEEEELi256ENS_6half_tEfNS_4arch4Sm80ELb0ELb1ELb0ELb1ELb0ELb1ELb1ELb0EEENS1_21CollectiveEpilogueFwdINS6_IJS8_SA_S9_EEENS6_IJNS7_ILi1EEESI_SI_EEESC_SE_Li256ELb1ELb1ELb0ELb0EEENS1_19SingleTileSchedulerILb1ELb0ELb1ELi128EEEEEEEEEvNT_6ParamsE:
        .type           _ZN7cutlass13device_kernelIN5flash19enable_sm80_to_sm89INS1_16FlashAttnFwdSm80INS1_25CollectiveMainloopFwdSm80ILi8ELi1ELb0EN4cute5tupleIJNS5_1CILi128EEENS7_ILi32EEENS7_ILi256EEEEEELi256ENS_6half_tEfNS_4arch4Sm80ELb0ELb1ELb0ELb1ELb0ELb1ELb1ELb0EEENS1_21CollectiveEpilogueFwdINS6_IJS8_SA_S9_EEENS6_IJNS7_ILi1EEESI_SI_EEESC_SE_Li256ELb1ELb1ELb0ELb0EEENS1_19SingleTileSchedulerILb1ELb0ELb1ELi128EEEEEEEEEvNT_6ParamsE,@function
        .size           _ZN7cutlass13device_kernelIN5flash19enable_sm80_to_sm89INS1_16FlashAttnFwdSm80INS1_25CollectiveMainloopFwdSm80ILi8ELi1ELb0EN4cute5tupleIJNS5_1CILi128EEENS7_ILi32EEENS7_ILi256EEEEEELi256ENS_6half_tEfNS_4arch4Sm80ELb0ELb1ELb0ELb1ELb0ELb1ELb1ELb0EEENS1_21CollectiveEpilogueFwdINS6_IJS8_SA_S9_EEENS6_IJNS7_ILi1EEESI_SI_EEESC_SE_Li256ELb1ELb1ELb0ELb0EEENS1_19SingleTileSchedulerILb1ELb0ELb1ELi128EEEEEEEEEvNT_6ParamsE,(.L_x_23 - _ZN7cutlass13device_kernelIN5flash19enable_sm80_to_sm89INS1_16FlashAttnFwdSm80INS1_25CollectiveMainloopFwdSm80ILi8ELi1ELb0EN4cute5tupleIJNS5_1CILi128EEENS7_ILi32EEENS7_ILi256EEEEEELi256ENS_6half_tEfNS_4arch4Sm80ELb0ELb1ELb0ELb1ELb0ELb1ELb1ELb0EEENS1_21CollectiveEpilogueFwdINS6_IJS8_SA_S9_EEENS6_IJNS7_ILi1EEESI_SI_EEESC_SE_Li256ELb1ELb1ELb0ELb0EEENS1_19SingleTileSchedulerILb1ELb0ELb1ELi128EEEEEEEEEvNT_6ParamsE)
        .other          _ZN7cutlass13device_kernelIN5flash19enable_sm80_to_sm89INS1_16FlashAttnFwdSm80INS1_25CollectiveMainloopFwdSm80ILi8ELi1ELb0EN4cute5tupleIJNS5_1CILi128EEENS7_ILi32EEENS7_ILi256EEEEEELi256ENS_6half_tEfNS_4arch4Sm80ELb0ELb1ELb0ELb1ELb0ELb1ELb1ELb0EEENS1_21CollectiveEpilogueFwdINS6_IJS8_SA_S9_EEENS6_IJNS7_ILi1EEESI_SI_EEESC_SE_Li256ELb1ELb1ELb0ELb0EEENS1_19SingleTileSchedulerILb1ELb0ELb1ELi128EEEEEEEEEvNT_6ParamsE,@"STO_CUDA_ENTRY STV_DEFAULT"
_ZN7cutlass13device_kernelIN5flash19enable_sm80_to_sm89INS1_16FlashAttnFwdSm80INS1_25CollectiveMainloopFwdSm80ILi8ELi1ELb0EN4cute5tupleIJNS5_1CILi128EEENS7_ILi32EEENS7_ILi256EEEEEELi256ENS_6half_tEfNS_4arch4Sm80ELb0ELb1ELb0ELb1ELb0ELb1ELb1ELb0EEENS1_21CollectiveEpilogueFwdINS6_IJS8_SA_S9_EEENS6_IJNS7_ILi1EEESI_SI_EEESC_SE_Li256ELb1ELb1ELb0ELb0EEENS1_19SingleTileSchedulerILb1ELb0ELb1ELi128EEEEEEEEEvNT_6ParamsE:
[----:B------:R-:W-:Y:S01]  /*0000*/  LDC R1, c[0x0][0x37c] ;  /* 0x0000df00ff017b82 */ /* 0x000fe20000000800 */
[----:B------:R-:W-:Y:S05]  /*0010*/  EXIT ;  /* 0x000000000000794d */ /* 0x000fea0003800000 */
.L_x_5:
        /* <DEDUP_REMOVED lines=14> */
.L_x_23:


//--------------------- .text._ZN7cutlass13device_kernelIN5flash19enable_sm80_to_sm89INS1_16FlashAttnFwdSm80INS1_25CollectiveMainloopFwdSm80ILi8ELi1ELb1EN4cute5tupleIJNS5_1CILi128EEENS7_ILi64EEENS7_ILi256EEEEEELi256ENS_6half_tEfNS_4arch4Sm80ELb1ELb0ELb0ELb0ELb0ELb0ELb1ELb0EEENS1_21CollectiveEpilogueFwdINS6_IJS8_SA_S9_EEENS6_IJNS7_ILi1EEESI_SI_EEESC_SE_Li256ELb0ELb1ELb0ELb0EEENS1_30DynamicPersistentTileSchedulerILi256ELi256ELb0ELb1ELb0EEEEEEEEEvNT_6ParamsE --------------------------
	.section	.text._ZN7cutlass13device_kernelIN5flash19enable_sm80_to_sm89INS1_16FlashAttnFwdSm80INS1_25CollectiveMainloopFwdSm80ILi8ELi1ELb1EN4cute5tupleIJNS5_1CILi128EEENS7_ILi64EEENS7_ILi256EEEEEELi256ENS_6half_tEfNS_4arch4Sm80ELb1ELb0ELb0ELb0ELb0ELb0ELb1ELb0EEENS1_21CollectiveEpilogueFwdINS6_IJS8_SA_S9_EEENS6_IJNS7_ILi1EEESI_SI_EEESC_SE_Li256ELb0ELb1ELb0ELb0EEENS1_30DynamicPersistentTileSchedulerILi256ELi256ELb0ELb1ELb0EEEEEEEEEvNT_6ParamsE,"ax",@progbits
	.align	128
.text._ZN7cutlass13device_kernelIN5flash19enable_sm80_to_sm89INS1_16FlashAttnFwdSm80INS1_25CollectiveMainloopFwdSm80ILi8ELi1ELb1EN4cute5tupleIJNS5_1CILi128EEENS7_ILi64EEENS7_ILi256EEEEEELi256ENS_6half_tEfNS_4arch4Sm80ELb1ELb0ELb0ELb0ELb0ELb0ELb1ELb0EEENS1_21CollectiveEpilogueFwdINS6_IJS8_SA_S9_EEENS6_IJNS7_ILi1EEESI_SI_EEESC_SE_Li256ELb0ELb1ELb0ELb0EEENS1_30DynamicPersistentTileSchedulerILi256ELi256ELb0ELb1ELb0EEEEEEEEEvNT_6ParamsE:
        .type           _ZN7cutlass13device_kernelIN5flash19enable_sm80_to_sm89INS1_16FlashAttnFwdSm80INS1_25CollectiveMainloopFwdSm80ILi8ELi1ELb1EN4cute5tupleIJNS5_1CILi128EEENS7_ILi64EEENS7_ILi256EEEEEELi256ENS_6half_tEfNS_4arch4Sm80ELb1ELb0ELb0ELb0ELb0ELb0ELb1ELb0EEENS1_21CollectiveEpilogueFwdINS6_IJS8_SA_S9_EEENS6_IJNS7_ILi1EEESI_SI_EEESC_SE_Li256ELb0ELb1ELb0ELb0EEENS1_30DynamicPersistentTileSchedulerILi256ELi256ELb0ELb1ELb0EEEEEEEEEvNT_6ParamsE,@function
        .size           _ZN7cutlass13device_kernelIN5flash19enable_sm80_to_sm89INS1_16FlashAttnFwdSm80INS1_25CollectiveMainloopFwdSm80ILi8ELi1ELb1EN4cute5tupleIJNS5_1CILi128EEENS7_ILi64EEENS7_ILi256EEEEEELi256ENS_6half_tEfNS_4arch4Sm80ELb1ELb0ELb0ELb0ELb0ELb0ELb1ELb0EEENS1_21CollectiveEpilogueFwdINS6_IJS8_SA_S9_EEENS6_IJNS7_ILi1EEESI_SI_EEESC_SE_Li256ELb0ELb1ELb0ELb0EEENS1_30DynamicPersistentTileSchedulerILi256ELi256ELb0ELb1ELb0EEEEEEEEEvNT_6ParamsE,(.L_x_24 - _ZN7cutlass13device_kernelIN5flash19enable_sm80_to_sm89INS1_16FlashAttnFwdSm80INS1_25CollectiveMainloopFwdSm80ILi8ELi1ELb1EN4cute5tupleIJNS5_1CILi128EEENS7_ILi64EEENS7_ILi256EEEEEELi256ENS_6half_tEfNS_4arch4Sm80ELb1ELb0ELb0ELb0ELb0ELb0ELb1ELb0EEENS1_21CollectiveEpilogueFwdINS6_IJS8_SA_S9_EEENS6_IJNS7_ILi1EEESI_SI_EEESC_SE_Li256ELb0ELb1ELb0ELb0EEENS1_30DynamicPersistentTileSchedulerILi256ELi256ELb0ELb1ELb0EEEEEEEEEvNT_6ParamsE)
        .other          _ZN7cutlass13device_kernelIN5flash19enable_sm80_to_sm89INS1_16FlashAttnFwdSm80INS1_25CollectiveMainloopFwdSm80ILi8ELi1ELb1EN4cute5tupleIJNS5_1CILi128EEENS7_ILi64EEENS7_ILi256EEEEEELi256ENS_6half_tEfNS_4arch4Sm80ELb1ELb0ELb0ELb0ELb0ELb0ELb1ELb0EEENS1_21CollectiveEpilogueFwdINS6_IJS8_SA_S9_EEENS6_IJNS7_ILi1EEESI_SI_EEESC_SE_Li256ELb0ELb1ELb0ELb0EEENS1_30DynamicPersistentTileSchedulerILi256ELi256ELb0ELb1ELb0EEEEEEEEEvNT_6ParamsE,@"STO_CUDA_ENTRY STV_DEFAULT"
_ZN7cutlass13device_kernelIN5flash19enable_sm80_to_sm89INS1_16FlashAttnFwdSm80INS1_25CollectiveMainloopFwdSm80ILi8ELi1ELb1EN4cute5tupleIJNS5_1CILi128EEENS7_ILi64EEENS7_ILi256EEEEEELi256ENS_6half_tEfNS_4arch4Sm80ELb1ELb0ELb0ELb0ELb0ELb0ELb1ELb0EEENS1_21CollectiveEpilogueFwdINS6_IJS8_SA_S9_EEENS6_IJNS7_ILi1EEESI_SI_EEESC_SE_Li256ELb0ELb1ELb0ELb0EEENS1_30DynamicPersistentTileSchedulerILi256ELi256ELb0ELb1ELb0EEEEEEEEEvNT_6ParamsE:
[----:B------:R-:W-:Y:S01]  /*0000*/  LDC R1, c[0x0][0x37c] ;  /* 0x0000df00ff017b82 */ /* 0x000fe20000000800 */
[----:B------:R-:W-:Y:S05]  /*0010*/  EXIT ;  /* 0x000000000000794d */ /* 0x000fea0003800000 */
.L_x_6:
        /* <DEDUP_REMOVED lines=14> */
.L_x_24:


//--------------------- .text._ZN7cutlass13device_kernelIN5flash19enable_sm80_to_sm89INS1_16FlashAttnFwdSm80INS1_25CollectiveMainloopFwdSm80ILi8ELi1ELb1EN4cute5tupleIJNS5_1CILi128EEENS7_ILi64EEENS7_ILi256EEEEEELi256ENS_6half_tEfNS_4arch4Sm80ELb1ELb0ELb0ELb1ELb0ELb0ELb1ELb0EEENS1_21CollectiveEpilogueFwdINS6_IJS8_SA_S9_EEENS6_IJNS7_ILi1EEESI_SI_EEESC_SE_Li256ELb1ELb1ELb0ELb0EEENS1_19SingleTileSchedulerILb1ELb0ELb1ELi128EEEEEEEEEvNT_6ParamsE --------------------------
	.section	.text._ZN7cutlass13device_kernelIN5flash19enable_sm80_to_sm89INS1_16FlashAttnFwdSm80INS1_25CollectiveMainloopFwdSm80ILi8ELi1ELb1EN4cute5tupleIJNS5_1CILi128EEENS7_ILi64EEENS7_ILi256EEEEEELi256ENS_6half_tEfNS_4arch4Sm80ELb1ELb0ELb0ELb1ELb0ELb0ELb1ELb0EEENS1_21CollectiveEpilogueFwdINS6_IJS8_SA_S9_EEENS6_IJNS7_ILi1EEESI_SI_EEESC_SE_Li256ELb1ELb1ELb0ELb0EEENS1_19SingleTileSchedulerILb1ELb0ELb1ELi128EEEEEEEEEvNT_6ParamsE,"ax",@progbits
	.align	128
.text._ZN7cutlass13device_kernelIN5flash19enable_sm80_to_sm89INS1_16FlashAttnFwdSm80INS1_25CollectiveMainloopFwdSm80ILi8ELi1ELb1EN4cute5tupleIJNS5_1CILi128EEENS7_ILi64EEENS7_ILi256EEEEEELi256ENS_6half_tEfNS_4arch4Sm80ELb1ELb0ELb0ELb1ELb0ELb0ELb1ELb0EEENS1_21CollectiveEpilogueFwdINS6_IJS8_SA_S9_EEENS6_IJNS7_ILi1EEESI_SI_EEESC_SE_Li256ELb1ELb1ELb0ELb0EEENS1_19SingleTileSchedulerILb1ELb0ELb1ELi128EEEEEEEEEvNT_6ParamsE:
        .type           _ZN7cutlass13device_kernelIN5flash19enable_sm80_to_sm89INS1_16FlashAttnFwdSm80INS1_25CollectiveMainloopFwdSm80ILi8ELi1ELb1EN4cute5tupleIJNS5_1CILi128EEENS7_ILi64EEENS7_ILi256EEEEEELi256ENS_6half_tEfNS_4arch4Sm80ELb1ELb0ELb0ELb1ELb0ELb0ELb1ELb0EEENS1_21CollectiveEpilogueFwdINS6_IJS8_SA_S9_EEENS6_IJNS7_ILi1EEESI_SI_EEESC_SE_Li256ELb1ELb1ELb0ELb0EEENS1_19SingleTileSchedulerILb1ELb0ELb1ELi128EEEEEEEEEvNT_6ParamsE,@function
        .size           _ZN7cutlass13device_kernelIN5flash19enable_sm80_to_sm89INS1_16FlashAttnFwdSm80INS1_25CollectiveMainloopFwdSm80ILi8ELi1ELb1EN4cute5tupleIJNS5_1CILi128EEENS7_ILi64EEENS7_ILi256EEEEEELi256ENS_6half_tEfNS_4arch4Sm80ELb1ELb0ELb0ELb1ELb0ELb0ELb1ELb0EEENS1_21CollectiveEpilogueFwdINS6_IJS8_SA_S9_EEENS6_IJNS7_ILi1EEESI_SI_EEESC_SE_Li256ELb1ELb1ELb0ELb0EEENS1_19SingleTileSchedulerILb1ELb0ELb1ELi128EEEEEEEEEvNT_6ParamsE,(.L_x_25 - _ZN7cutlass13device_kernelIN5flash19enable_sm80_to_sm89INS1_16FlashAttnFwdSm80INS1_25CollectiveMainloopFwdSm80ILi8ELi1ELb1EN4cute5tupleIJNS5_1CILi128EEENS7_ILi64EEENS7_ILi256EEEEEELi256ENS_6half_tEfNS_4arch4Sm80ELb1ELb0ELb0ELb1ELb0ELb0ELb1ELb0EEENS1_21CollectiveEpilogueFwdINS6_IJS8_SA_S9_EEENS6_IJNS7_ILi1EEESI_SI_EEESC_SE_Li256ELb1ELb1ELb0ELb0EEENS1_19SingleTileSchedulerILb1ELb0ELb1ELi128EEEEEEEEEvNT_6ParamsE)
        .other          _ZN7cutlass13device_kernelIN5flash19enable_sm80_to_sm89INS1_16FlashAttnFwdSm80INS1_25CollectiveMainloopFwdSm80ILi8ELi1ELb1EN4cute5tupleIJNS5_1CILi128EEENS7_ILi64EEENS7_ILi256EEEEEELi256ENS_6half_tEfNS_4arch4Sm80ELb1ELb0ELb0ELb1ELb0ELb0ELb1ELb0EEENS1_21CollectiveEpilogueFwdINS6_IJS8_SA_S9_EEENS6_IJNS7_ILi1EEESI_SI_EEESC_SE_Li256ELb1ELb1ELb0ELb0EEENS1_19SingleTileSchedulerILb1ELb0ELb1ELi128EEEEEEEEEvNT_6ParamsE,@"STO_CUDA_ENTRY STV_DEFAULT"
_ZN7cutlass13device_kernelIN5flash19enable_sm80_to_sm89INS1_16FlashAttnFwdSm80INS1_25CollectiveMainloopFwdSm80ILi8ELi1ELb1EN4cute5tupleIJNS5_1CILi128EEENS7_ILi64EEENS7_ILi256EEEEEELi256ENS_6half_tEfNS_4arch4Sm80ELb1ELb0ELb0ELb1ELb0ELb0ELb1ELb0EEENS1_21CollectiveEpilogueFwdINS6_IJS8_SA_S9_EEENS6_IJNS7_ILi1EEESI_SI_EEESC_SE_Li256ELb1ELb1ELb0ELb0EEENS1_19SingleTileSchedulerILb1ELb0ELb1ELi128EEEEEEEEEvNT_6ParamsE:
[----:B------:R-:W-:Y:S01]  /*0000*/  LDC R1, c[0x0][0x37c] ;  /* 0x0000df00ff017b82 */ /* 0x000fe20000000800 */
[----:B------:R-:W-:Y:S05]  /*0010*/  EXIT ;  /* 0x000000000000794d */ /* 0x000fea0003800000 */
.L_x_7:
        /* <DEDUP_REMOVED lines=14> */
.L_x_25:


//--------------------- .text._ZN7cutlass13device_kernelIN5flash19enable_sm80_to_sm89INS1_16FlashAttnFwdSm80INS1_25CollectiveMainloopFwdSm80ILi8ELi1ELb0EN4cute5tupleIJNS5_1CILi128EEENS7_ILi32EEENS7_ILi256EEEEEELi256ENS_6half_tEfNS_4arch4Sm80ELb1ELb0ELb0ELb1ELb0ELb1ELb1ELb0EEENS1_21CollectiveEpilogueFwdINS6_IJS8_SA_S9_EEENS6_IJNS7_ILi1EEESI_SI_EEESC_SE_Li256ELb1ELb1ELb0ELb0EEENS1_19SingleTileSchedulerILb1ELb0ELb1ELi128EEEEEEEEEvNT_6ParamsE --------------------------
	.section	.text._ZN7cutlass13device_kernelIN5flash19enable_sm80_to_sm89INS1_16FlashAttnFwdSm80INS1_25CollectiveMainloopFwdSm80ILi8ELi1ELb0EN4cute5tupleIJNS5_1CILi128EEENS7_ILi32EEENS7_ILi256EEEEEELi256ENS_6half_tEfNS_4arch4Sm80ELb1ELb0ELb0ELb1ELb0ELb1ELb1ELb0EEENS1_21CollectiveEpilogueFwdINS6_IJS8_SA_S9_EEENS6_IJNS7_ILi1EEESI_SI_EEESC_SE_Li256ELb1ELb1ELb0ELb0EEENS1_19SingleTileSchedulerILb1ELb0ELb1ELi128EEEEEEEEEvNT_6ParamsE,"ax",@progbits
	.align	128
.text._ZN7cutlass13device_kernelIN5flash19enable_sm80_to_sm89INS1_16FlashAttnFwdSm80INS1_25CollectiveMainloopFwdSm80ILi8ELi1ELb0EN4cute5tupleIJNS5_1CILi128EEENS7_ILi32EEENS7_ILi256EEEEEELi256ENS_6half_tEfNS_4arch4Sm80ELb1ELb0ELb0ELb1ELb0ELb1ELb1ELb0EEENS1_21CollectiveEpilogueFwdINS6_IJS8_SA_S9_EEENS6_IJNS7_ILi1EEESI_SI_EEESC_SE_Li256ELb1ELb1ELb0ELb0EEENS1_19SingleTileSchedulerILb1ELb0ELb1ELi128EEEEEEEEEvNT_6ParamsE:
        .type           _ZN7cutlass13device_kernelIN5flash19enable_sm80_to_sm89INS1_16FlashAttnFwdSm80INS1_25CollectiveMainloopFwdSm80ILi8ELi1ELb0EN4cute5tupleIJNS5_1CILi128EEENS7_ILi32EEENS7_ILi256EEEEEELi256ENS_6half_tEfNS_4arch4Sm80ELb1ELb0ELb0ELb1ELb0ELb1ELb1ELb0EEENS1_21CollectiveEpilogueFwdINS6_IJS8_SA_S9_EEENS6_IJNS7_ILi1EEESI_SI_EEESC_SE_Li256ELb1ELb1ELb0ELb0EEENS1_19SingleTileSchedulerILb1ELb0ELb1ELi128EEEEEEEEEvNT_6ParamsE,@function
        .size           _ZN7cutlass13device_kernelIN5flash19enable_sm80_to_sm89INS1_16FlashAttnFwdSm80INS1_25CollectiveMainloopFwdSm80ILi8ELi1ELb0EN4cute5tupleIJNS5_1CILi128EEENS7_ILi32EEENS7_ILi256EEEEEELi256ENS_6half_tEfNS_4arch4Sm80ELb1ELb0ELb0ELb1ELb0ELb1ELb1ELb0EEENS1_21CollectiveEpilogueFwdINS6_IJS8_SA_S9_EEENS6_IJNS7_ILi1EEESI_SI_EEESC_SE_Li256ELb1ELb1ELb0ELb0EEENS1_19SingleTileSchedulerILb1ELb0ELb1ELi128EEEEEEEEEvNT_6ParamsE,(.L_x_26 - _ZN7cutlass13device_kernelIN5flash19enable_sm80_to_sm89INS1_16FlashAttnFwdSm80INS1_25CollectiveMainloopFwdSm80ILi8ELi1ELb0EN4cute5tupleIJNS5_1CILi128EEENS7_ILi32EEENS7_ILi256EEEEEELi256ENS_6half_tEfNS_4arch4Sm80ELb1ELb0ELb0ELb1ELb0ELb1ELb1ELb0EEENS1_21CollectiveEpilogueFwdINS6_IJS8_SA_S9_EEENS6_IJNS7_ILi1EEESI_SI_EEESC_SE_Li256ELb1ELb1ELb0ELb0EEENS1_19SingleTileSchedulerILb1ELb0ELb1ELi128EEEEEEEEEvNT_6ParamsE)
        .other          _ZN7cutlass13device_kernelIN5flash19enable_sm80_to_sm89INS1_16FlashAttnFwdSm80INS1_25CollectiveMainloopFwdSm80ILi8ELi1ELb0EN4cute5tupleIJNS5_1CILi128EEENS7_ILi32EEENS7_ILi256EEEEEELi256ENS_6half_tEfNS_4arch4Sm80ELb1ELb0ELb0ELb1ELb0ELb1ELb1ELb0EEENS1_21CollectiveEpilogueFwdINS6_IJS8_SA_S9_EEENS6_IJNS7_ILi1EEESI_SI_EEESC_SE_Li256ELb1ELb1ELb0ELb0EEENS1_19SingleTileSchedulerILb1ELb0ELb1ELi128EEEEEEEEEvNT_6ParamsE,@"STO_CUDA_ENTRY STV_DEFAULT"
_ZN7cutlass13device_kernelIN5flash19enable_sm80_to_sm89INS1_16FlashAttnFwdSm80INS1_25CollectiveMainloopFwdSm80ILi8ELi1ELb0EN4cute5tupleIJNS5_1CILi128EEENS7_ILi32EEENS7_ILi256EEEEEELi256ENS_6half_tEfNS_4arch4Sm80ELb1ELb0ELb0ELb1ELb0ELb1ELb1ELb0EEENS1_21CollectiveEpilogueFwdINS6_IJS8_SA_S9_EEENS6_IJNS7_ILi1EEESI_SI_EEESC_SE_Li256ELb1ELb1ELb0ELb0EEENS1_19SingleTileSchedulerILb1ELb0ELb1ELi128EEEEEEEEEvNT_6ParamsE:
[----:B------:R-:W-:Y:S01]  /*0000*/  LDC R1, c[0x0][0x37c] ;  /* 0x0000df00ff017b82 */ /* 0x000fe20000000800 */
[----:B------:R-:W-:Y:S05]  /*0010*/  EXIT ;  /* 0x000000000000794d */ /* 0x000fea0003800000 */
.L_x_8:
        /* <DEDUP_REMOVED lines=14> */
.L_x_26:


//--------------------- .text._ZN7cutlass13device_kernelIN5flash19enable_sm80_to_sm89INS1_16FlashAttnFwdSm80INS1_25CollectiveMainloopFwdSm80ILi8ELi1ELb0EN4cute5tupleIJNS5_1CILi128EEENS7_ILi96EEENS7_ILi256EEEEEELi256ENS_6half_tEfNS_4arch4Sm80ELb0ELb0ELb0ELb0ELb0ELb0ELb1ELb0EEENS1_21CollectiveEpilogueFwdINS6_IJS8_SA_S9_EEENS6_IJNS7_ILi1EEESI_SI_EEESC_SE_Li256ELb0ELb1ELb0ELb0EEENS1_19SingleTileSchedulerILb0ELb0ELb1ELi128EEEEEEEEEvNT_6ParamsE --------------------------
	.section	.text._ZN7cutlass13device_kernelIN5flash19enable_sm80_to_sm89INS1_16FlashAttnFwdSm80INS1_25CollectiveMainloopFwdSm80ILi8ELi1ELb0EN4cute5tupleIJNS5_1CILi128EEENS7_ILi96EEENS7_ILi256EEEEEELi256ENS_6half_tEfNS_4arch4Sm80ELb0ELb0ELb0ELb0ELb0ELb0ELb1ELb0EEENS1_21CollectiveEpilogueFwdINS6_IJS8_SA_S9_EEENS6_IJNS7_ILi1EEESI_SI_EEESC_SE_Li256ELb0ELb1ELb0ELb0EEENS1_19SingleTileSchedulerILb0ELb0ELb1ELi128EEEEEEEEEvNT_6ParamsE,"ax",@progbits
	.align	128
.text._ZN7cutlass13device_kernelIN5flash19enable_sm80_to_sm89INS1_16FlashAttnFwdSm80INS1_25CollectiveMainloopFwdSm80ILi8ELi1ELb0EN4cute5tupleIJNS5_1CILi128EEENS7_ILi96EEENS7_ILi256EEEEEELi256ENS_6half_tEfNS_4arch4Sm80ELb0ELb0ELb0ELb0ELb0ELb0ELb1ELb0EEENS1_21CollectiveEpilogueFwdINS6_IJS8_SA_S9_EEENS6_IJNS7_ILi1EEESI_SI_EEESC_SE_Li256ELb0ELb1ELb0ELb0EEENS1_19SingleTileSchedulerILb0ELb0ELb1ELi128EEEEEEEEEvNT_6ParamsE:
        .type           _ZN7cutlass13device_kernelIN5flash19enable_sm80_to_sm89INS1_16FlashAttnFwdSm80INS1_25CollectiveMainloopFwdSm80ILi8ELi1ELb0EN4cute5tupleIJNS5_1CILi128EEENS7_ILi96EEENS7_ILi256EEEEEELi256ENS_6half_tEfNS_4arch4Sm80ELb0ELb0ELb0ELb0ELb0ELb0ELb1ELb0EEENS1_21CollectiveEpilogueFwdINS6_IJS8_SA_S9_EEENS6_IJNS7_ILi1EEESI_SI_EEESC_SE_Li256ELb0ELb1ELb0ELb0EEENS1_19SingleTileSchedulerILb0ELb0ELb1ELi128EEEEEEEEEvNT_6ParamsE,@function
        .size           _ZN7cutlass13device_kernelIN5flash19enable_sm80_to_sm89INS1_16FlashAttnFwdSm80INS1_25CollectiveMainloopFwdSm80ILi8ELi1ELb0EN4cute5tupleIJNS5_1CILi128EEENS7_ILi96EEENS7_ILi256EEEEEELi256ENS_6half_tEfNS_4arch4Sm80ELb0ELb0ELb0ELb0ELb0ELb0ELb1ELb0EEENS1_21CollectiveEpilogueFwdINS6_IJS8_SA_S9_EEENS6_IJNS7_ILi1EEESI_SI_EEESC_SE_Li256ELb0ELb1ELb0ELb0EEENS1_19SingleTileSchedulerILb0ELb0ELb1ELi128EEEEEEEEEvNT_6ParamsE,(.L_x_27 - _ZN7cutlass13device_kernelIN5flash19enable_sm80_to_sm89INS1_16FlashAttnFwdSm80INS1_25CollectiveMainloopFwdSm80ILi8ELi1ELb0EN4cute5tupleIJNS5_1CILi128EEENS7_ILi96EEENS7_ILi256EEEEEELi256ENS_6half_tEfNS_4arch4Sm80ELb0ELb0ELb0ELb0ELb0ELb0ELb1ELb0EEENS1_21CollectiveEpilogueFwdINS6_IJS8_SA_S9_EEENS6_IJNS7_ILi1EEESI_SI_EEESC_SE_Li256ELb0ELb1ELb0ELb0EEENS1_19SingleTileSchedulerILb0ELb0ELb1ELi128EEEEEEEEEvNT_6ParamsE)
        .other          _ZN7cutlass13device_kernelIN5flash19enable_sm80_to_sm89INS1_16FlashAttnFwdSm80INS1_25CollectiveMainloopFwdSm80ILi8ELi1ELb0EN4cute5tupleIJNS5_1CILi128EEENS7_ILi96EEENS7_ILi256EEEEEELi256ENS_6half_tEfNS_4arch4Sm80ELb0ELb0ELb0ELb0ELb0ELb0ELb1ELb0EEENS1_21CollectiveEpilogueFwdINS6_IJS8_SA_S9_EEENS6_IJNS7_ILi1EEESI_SI_EEESC_SE_Li256ELb0ELb1ELb0ELb0EEENS1_19SingleTileSchedulerILb0ELb0ELb1ELi128EEEEEEEEEvNT_6ParamsE,@"STO_CUDA_ENTRY STV_DEFAULT"
_ZN7cutlass13device_kernelIN5flash19enable_sm80_to_sm89INS1_16FlashAttnFwdSm80INS1_25CollectiveMainloopFwdSm80ILi8ELi1ELb0EN4cute5tupleIJNS5_1CILi128EEENS7_ILi96EEENS7_ILi256EEEEEELi256ENS_6half_tEfNS_4arch4Sm80ELb0ELb0ELb0ELb0ELb0ELb0ELb1ELb0EEENS1_21CollectiveEpilogueFwdINS6_IJS8_SA_S9_EEENS6_IJNS7_ILi1EEESI_SI_EEESC_SE_Li256ELb0ELb1ELb0ELb0EEENS1_19SingleTileSchedulerILb0ELb0ELb1ELi128EEEEEEEEEvNT_6ParamsE:
[----:B------:R-:W-:Y:S01]  /*0000*/  LDC R1, c[0x0][0x37c] ;  /* 0x0000df00ff017b82 */ /* 0x000fe20000000800 */
[----:B------:R-:W-:Y:S05]  /*0010*/  EXIT ;  /* 0x000000000000794d */ /* 0x000fea0003800000 */
.L_x_9:
        /* <DEDUP_REMOVED lines=14> */
.L_x_27:


//--------------------- .text._ZN7cutlass13device_kernelIN5flash19enable_sm80_to_sm89INS1_16FlashAttnFwdSm80INS1_25CollectiveMainloopFwdSm80ILi8ELi1ELb0EN4cute5tupleIJNS5_1CILi128EEENS7_ILi96EEENS7_ILi256EEEEEELi256ENS_6half_tEfNS_4arch4Sm80ELb0ELb0ELb0ELb1ELb0ELb0ELb1ELb0EEENS1_21CollectiveEpilogueFwdINS6_IJS8_SA_S9_EEENS6_IJNS7_ILi1EEESI_SI_EEESC_SE_Li256ELb1ELb1ELb0ELb0EEENS1_19SingleTileSchedulerILb1ELb0ELb1ELi128EEEEEEEEEvNT_6ParamsE --------------------------
	.section	.text._ZN7cutlass13device_kernelIN5flash19enable_sm80_to_sm89INS1_16FlashAttnFwdSm80INS1_25CollectiveMainloopFwdSm80ILi8ELi1ELb0EN4cute5tupleIJNS5_1CILi128EEENS7_ILi96EEENS7_ILi256EEEEEELi256ENS_6half_tEfNS_4arch4Sm80ELb0ELb0ELb0ELb1ELb0ELb0ELb1ELb0EEENS1_21CollectiveEpilogueFwdINS6_IJS8_SA_S9_EEENS6_IJNS7_ILi1EEESI_SI_EEESC_SE_Li256ELb1ELb1ELb0ELb0EEENS1_19SingleTileSchedulerILb1ELb0ELb1ELi128EEEEEEEEEvNT_6ParamsE,"ax",@progbits
	.align	128
.text._ZN7cutlass13device_kernelIN5flash19enable_sm80_to_sm89INS1_16FlashAttnFwdSm80INS1_25CollectiveMainloopFwdSm80ILi8ELi1ELb0EN4cute5tupleIJNS5_1CILi128EEENS7_ILi96EEENS7_ILi256EEEEEELi256ENS_6half_tEfNS_4arch4Sm80ELb0ELb0ELb0ELb1ELb0ELb0ELb1ELb0EEENS1_21CollectiveEpilogueFwdINS6_IJS8_SA_S9_EEENS6_IJNS7_ILi1EEESI_SI_EEESC_SE_Li256ELb1ELb1ELb0ELb0EEENS1_19SingleTileSchedulerILb1ELb0ELb1ELi128EEEEEEEEEvNT_6ParamsE:
        .type           _ZN7cutlass13device_kernelIN5flash19enable_sm80_to_sm89INS1_16FlashAttnFwdSm80INS1_25CollectiveMainloopFwdSm80ILi8ELi1ELb0EN4cute5tupleIJNS5_1CILi128EEENS7_ILi96EEENS7_ILi256EEEEEELi256ENS_6half_tEfNS_4arch4Sm80ELb0ELb0ELb0ELb1ELb0ELb0ELb1ELb0EEENS1_21CollectiveEpilogueFwdINS6_IJS8_SA_S9_EEENS6_IJNS7_ILi1EEESI_SI_EEESC_SE_Li256ELb1ELb1ELb0ELb0EEENS1_19SingleTileSchedulerILb1ELb0ELb1ELi128EEEEEEEEEvNT_6ParamsE,@function
        .size           _ZN7cutlass13device_kernelIN5flash19enable_sm80_to_sm89INS1_16FlashAttnFwdSm80INS1_25CollectiveMainloopFwdSm80ILi8ELi1ELb0EN4cute5tupleIJNS5_1CILi128EEENS7_ILi96EEENS7_ILi256EEEEEELi256ENS_6half_tEfNS_4arch4Sm80ELb0ELb0ELb0ELb1ELb0ELb0ELb1ELb0EEENS1_21CollectiveEpilogueFwdINS6_IJS8_SA_S9_EEENS6_IJNS7_ILi1EEESI_SI_EEESC_SE_Li256ELb1ELb1ELb0ELb0EEENS1_19SingleTileSchedulerILb1ELb0ELb1ELi128EEEEEEEEEvNT_6ParamsE,(.L_x_28 - _ZN7cutlass13device_kernelIN5flash19enable_sm80_to_sm89INS1_16FlashAttnFwdSm80INS1_25CollectiveMainloopFwdSm80ILi8ELi1ELb0EN4cute5tupleIJNS5_1CILi128EEENS7_ILi96EEENS7_ILi256EEEEEELi256ENS_6half_tEfNS_4arch4Sm80ELb0ELb0ELb0ELb1ELb0ELb0ELb1ELb0EEENS1_21CollectiveEpilogueFwdINS6_IJS8_SA_S9_EEENS6_IJNS7_ILi1EEESI_SI_EEESC_SE_Li256ELb1ELb1ELb0ELb0EEENS1_19SingleTileSchedulerILb1ELb0ELb1ELi128EEEEEEEEEvNT_6ParamsE)
        .other          _ZN7cutlass13device_kernelIN5flash19enable_sm80_to_sm89INS1_16FlashAttnFwdSm80INS1_25CollectiveMainloopFwdSm80ILi8ELi1ELb0EN4cute5tupleIJNS5_1CILi128EEENS7_ILi96EEENS7_ILi256EEEEEELi256ENS_6half_tEfNS_4arch4Sm80ELb0ELb0ELb0ELb1ELb0ELb0ELb1ELb0EEENS1_21CollectiveEpilogueFwdINS6_IJS8_SA_S9_EEENS6_IJNS7_ILi1EEESI_SI_EEESC_SE_Li256ELb1ELb1ELb0ELb0EEENS1_19SingleTileSchedulerILb1ELb0ELb1ELi128EEEEEEEEEvNT_6ParamsE,@"STO_CUDA_ENTRY STV_DEFAULT"
_ZN7cutlass13device_kernelIN5flash19enable_sm80_to_sm89INS1_16FlashAttnFwdSm80INS1_25CollectiveMainloopFwdSm80ILi8ELi1ELb0EN4cute5tupleIJNS5_1CILi128EEENS7_ILi96EEENS7_ILi256EEEEEELi256ENS_6half_tEfNS_4arch4Sm80ELb0ELb0ELb0ELb1ELb0ELb0ELb1ELb0EEENS1_21CollectiveEpilogueFwdINS6_IJS8_SA_S9_EEENS6_IJNS7_ILi1EEESI_SI_EEESC_SE_Li256ELb1ELb1ELb0ELb0EEENS1_19SingleTileSchedulerILb1ELb0ELb1ELi128EEEEEEEEEvNT_6ParamsE:
[----:B------:R-:W-:Y:S01]  /*0000*/  LDC R1, c[0x0][0x37c] ;  /* 0x0000df00ff017b82 */ /* 0x000fe20000000800 */
[----:B------:R-:W-:Y:S05]  /*0010*/  EXIT ;  /* 0x000000000000794d */ /* 0x000fea0003800000 */
.L_x_10:
        /* <DEDUP_REMOVED lines=14> */
.L_x_28:


//--------------------- .text._ZN7cutlass13device_kernelIN5flash19enable_sm80_to_sm89INS1_16FlashAttnFwdSm80INS1_25CollectiveMainloopFwdSm80ILi8ELi1ELb0EN4cute5tupleIJNS5_1CILi128EEENS7_ILi48EEENS7_ILi256EEEEEELi256ENS_6half_tEfNS_4arch4Sm80ELb0ELb0ELb0ELb1ELb0ELb1ELb1ELb0EEENS1_21CollectiveEpilogueFwdINS6_IJS8_SA_S9_EEENS6_IJNS7_ILi1EEESI_SI_EEESC_SE_Li256ELb1ELb1ELb0ELb0EEENS1_19SingleTileSchedulerILb1ELb0ELb1ELi128EEEEEEEEEvNT_6ParamsE --------------------------
	.section	.text._ZN7cutlass13device_kernelIN5flash19enable_sm80_to_sm89INS1_16FlashAttnFwdSm80INS1_25CollectiveMainloopFwdSm80ILi8ELi1ELb0EN4cute5tupleIJNS5_1CILi128EEENS7_ILi48EEENS7_ILi256EEEEEELi256ENS_6half_tEfNS_4arch4Sm80ELb0ELb0ELb0ELb1ELb0ELb1ELb1ELb0EEENS1_21CollectiveEpilogueFwdINS6_IJS8_SA_S9_EEENS6_IJNS7_ILi1EEESI_SI_EEESC_SE_Li256ELb1ELb1ELb0ELb0EEENS1_19SingleTileSchedulerILb1ELb0ELb1ELi128EEEEEEEEEvNT_6ParamsE,"ax",@progbits
	.align	128
.text._ZN7cutlass13device_kernelIN5flash19enable_sm80_to_sm89INS1_16FlashAttnFwdSm80INS1_25CollectiveMainloopFwdSm80ILi8ELi1ELb0EN4cute5tupleIJNS5_1CILi128EEENS7_ILi48EEENS7_ILi256EEEEEELi256ENS_6half_tEfNS_4arch4Sm80ELb0ELb0ELb0ELb1ELb0ELb1ELb1ELb0EEENS1_21CollectiveEpilogueFwdINS6_IJS8_SA_S9_EEENS6_IJNS7_ILi1EEESI_SI_EEESC_SE_Li256ELb1ELb1ELb0ELb0EEENS1_19SingleTileSchedulerILb1ELb0ELb1ELi128EEEEEEEEEvNT_6ParamsE:
        .type           _ZN7cutlass13device_kernelIN5flash19enable_sm80_to_sm89INS1_16FlashAttnFwdSm80INS1_25CollectiveMainloopFwdSm80ILi8ELi1ELb0EN4cute5tupleIJNS5_1CILi128EEENS7_ILi48EEENS7_ILi256EEEEEELi256ENS_6half_tEfNS_4arch4Sm80ELb0ELb0ELb0ELb1ELb0ELb1ELb1ELb0EEENS1_21CollectiveEpilogueFwdINS6_IJS8_SA_S9_EEENS6_IJNS7_ILi1EEESI_SI_EEESC_SE_Li256ELb1ELb1ELb0ELb0EEENS1_19SingleTileSchedulerILb1ELb0ELb1ELi128EEEEEEEEEvNT_6ParamsE,@function
        .size           _ZN7cutlass13device_kernelIN5flash19enable_sm80_to_sm89INS1_16FlashAttnFwdSm80INS1_25CollectiveMainloopFwdSm80ILi8ELi1ELb0EN4cute5tupleIJNS5_1CILi128EEENS7_ILi48EEENS7_ILi256EEEEEELi256ENS_6half_tEfNS_4arch4Sm80ELb0ELb0ELb0ELb1ELb0ELb1ELb1ELb0EEENS1_21CollectiveEpilogueFwdINS6_IJS8_SA_S9_EEENS6_IJNS7_ILi1EEESI_SI_EEESC_SE_Li256ELb1ELb1ELb0ELb0EEENS1_19SingleTileSchedulerILb1ELb0ELb1ELi128EEEEEEEEEvNT_6ParamsE,(.L_x_29 - _ZN7cutlass13device_kernelIN5flash19enable_sm80_to_sm89INS1_16FlashAttnFwdSm80INS1_25CollectiveMainloopFwdSm80ILi8ELi1ELb0EN4cute5tupleIJNS5_1CILi128EEENS7_ILi48EEENS7_ILi256EEEEEELi256ENS_6half_tEfNS_4arch4Sm80ELb0ELb0ELb0ELb1ELb0ELb1ELb1ELb0EEENS1_21CollectiveEpilogueFwdINS6_IJS8_SA_S9_EEENS6_IJNS7_ILi1EEESI_SI_EEESC_SE_Li256ELb1ELb1ELb0ELb0EEENS1_19SingleTileSchedulerILb1ELb0ELb1ELi128EEEEEEEEEvNT_6ParamsE)
        .other          _ZN7cutlass13device_kernelIN5flash19enable_sm80_to_sm89INS1_16FlashAttnFwdSm80INS1_25CollectiveMainloopFwdSm80ILi8ELi1ELb0EN4cute5tupleIJNS5_1CILi128EEENS7_ILi48EEENS7_ILi256EEEEEELi256ENS_6half_tEfNS_4arch4Sm80ELb0ELb0ELb0ELb1ELb0ELb1ELb1ELb0EEENS1_21CollectiveEpilogueFwdINS6_IJS8_SA_S9_EEENS6_IJNS7_ILi1EEESI_SI_EEESC_SE_Li256ELb1ELb1ELb0ELb0EEENS1_19SingleTileSchedulerILb1ELb0ELb1ELi128EEEEEEEEEvNT_6ParamsE,@"STO_CUDA_ENTRY STV_DEFAULT"
_ZN7cutlass13device_kernelIN5flash19enable_sm80_to_sm89INS1_16FlashAttnFwdSm80INS1_25CollectiveMainloopFwdSm80ILi8ELi1ELb0EN4cute5tupleIJNS5_1CILi128EEENS7_ILi48EEENS7_ILi256EEEEEELi256ENS_6half_tEfNS_4arch4Sm80ELb0ELb0ELb0ELb1ELb0ELb1ELb1ELb0EEENS1_21CollectiveEpilogueFwdINS6_IJS8_SA_S9_EEENS6_IJNS7_ILi1EEESI_SI_EEESC_SE_Li256ELb1ELb1ELb0ELb0EEENS1_19SingleTileSchedulerILb1ELb0ELb1ELi128EEEEEEEEEvNT_6ParamsE:
[----:B------:R-:W-:Y:S01]  /*0000*/  LDC R1, c[0x0][0x37c] ;  /* 0x0000df00ff017b82 */ /* 0x000fe20000000800 */
[----:B------:R-:W-:Y:S05]  /*0010*/  EXIT ;  /* 0x000000000000794d */ /* 0x000fea0003800000 */
.L_x_11:
        /* <DEDUP_REMOVED lines=14> */
.L_x_29:


//--------------------- .text._ZN7cutlass13device_kernelIN5flash19enable_sm80_to_sm89INS1_16FlashAttnFwdSm80INS1_25CollectiveMainloopFwdSm80ILi8ELi1ELb0EN4cute5tupleIJNS5_1CILi128EEENS7_ILi64EEENS7_ILi256EEEEEELi256ENS_6half_tEfNS_4arch4Sm80ELb0ELb1ELb0ELb0ELb0ELb0ELb1ELb0EEENS1_21CollectiveEpilogueFwdINS6_IJS8_SA_S9_EEENS6_IJNS7_ILi1EEESI_SI_EEESC_SE_Li256ELb0ELb1ELb0ELb0EEENS1_19SingleTileSchedulerILb0ELb0ELb1ELi128EEEEEEEEEvNT_6ParamsE --------------------------
	.section	.text._ZN7cutlass13device_kernelIN5flash19enable_sm80_to_sm89INS1_16FlashAttnFwdSm80INS1_25CollectiveMainloopFwdSm80ILi8ELi1ELb0EN4cute5tupleIJNS5_1CILi128EEENS7_ILi64EEENS7_ILi256EEEEEELi256ENS_6half_tEfNS_4arch4Sm80ELb0ELb1ELb0ELb0ELb0ELb0ELb1ELb0EEENS1_21CollectiveEpilogueFwdINS6_IJS8_SA_S9_EEENS6_IJNS7_ILi1EEESI_SI_EEESC_SE_Li256ELb0ELb1ELb0ELb0EEENS1_19SingleTileSchedulerILb0ELb0ELb1ELi128EEEEEEEEEvNT_6ParamsE,"ax",@progbits
	.align	128
.text._ZN7cutlass13device_kernelIN5flash19enable_sm80_to_sm89INS1_16FlashAttnFwdSm80INS1_25CollectiveMainloopFwdSm80ILi8ELi1ELb0EN4cute5tupleIJNS5_1CILi128EEENS7_ILi64EEENS7_ILi256EEEEEELi256ENS_6half_tEfNS_4arch4Sm80ELb0ELb1ELb0ELb0ELb0ELb0ELb1ELb0EEENS1_21CollectiveEpilogueFwdINS6_IJS8_SA_S9_EEENS6_IJNS7_ILi1EEESI_SI_EEESC_SE_Li256ELb0ELb1ELb0ELb0EEENS1_19SingleTileSchedulerILb0ELb0ELb1ELi128EEEEEEEEEvNT_6ParamsE:
        .type           _ZN7cutlass13device_kernelIN5flash19enable_sm80_to_sm89INS1_16FlashAttnFwdSm80INS1_25CollectiveMainloopFwdSm80ILi8ELi1ELb0EN4cute5tupleIJNS5_1CILi128EEENS7_ILi64EEENS7_ILi256EEEEEELi256ENS_6half_tEfNS_4arch4Sm80ELb0ELb1ELb0ELb0ELb0ELb0ELb1ELb0EEENS1_21CollectiveEpilogueFwdINS6_IJS8_SA_S9_EEENS6_IJNS7_ILi1EEESI_SI_EEESC_SE_Li256ELb0ELb1ELb0ELb0EEENS1_19SingleTileSchedulerILb0ELb0ELb1ELi128EEEEEEEEEvNT_6ParamsE,@function
        .size           _ZN7cutlass13device_kernelIN5flash19enable_sm80_to_sm89INS1_16FlashAttnFwdSm80INS1_25CollectiveMainloopFwdSm80ILi8ELi1ELb0EN4cute5tupleIJNS5_1CILi128EEENS7_ILi64EEENS7_ILi256EEEEEELi256ENS_6half_tEfNS_4arch4Sm80ELb0ELb1ELb0ELb0ELb0ELb0ELb1ELb0EEENS1_21CollectiveEpilogueFwdINS6_IJS8_SA_S9_EEENS6_IJNS7_ILi1EEESI_SI_EEESC_SE_Li256ELb0ELb1ELb0ELb0EEENS1_19SingleTileSchedulerILb0ELb0ELb1ELi128EEEEEEEEEvNT_6ParamsE,(.L_x_30 - _ZN7cutlass13device_kernelIN5flash19enable_sm80_to_sm89INS1_16FlashAttnFwdSm80INS1_25CollectiveMainloopFwdSm80ILi8ELi1ELb0EN4cute5tupleIJNS5_1CILi128EEENS7_ILi64EEENS7_ILi256EEEEEELi256ENS_6half_tEfNS_4arch4Sm80ELb0ELb1ELb0ELb0ELb0ELb0ELb1ELb0EEENS1_21CollectiveEpilogueFwdINS6_IJS8_SA_S9_EEENS6_IJNS7_ILi1EEESI_SI_EEESC_SE_Li256ELb0ELb1ELb0ELb0EEENS1_19SingleTileSchedulerILb0ELb0ELb1ELi128EEEEEEEEEvNT_6ParamsE)
        .other          _ZN7cutlass13device_kernelIN5flash19enable_sm80_to_sm89INS1_16FlashAttnFwdSm80INS1_25CollectiveMainloopFwdSm80ILi8ELi1ELb0EN4cute5tupleIJNS5_1CILi128EEENS7_ILi64EEENS7_ILi256EEEEEELi256ENS_6half_tEfNS_4arch4Sm80ELb0ELb1ELb0ELb0ELb0ELb0ELb1ELb0EEENS1_21CollectiveEpilogueFwdINS6_IJS8_SA_S9_EEENS6_IJNS7_ILi1EEESI_SI_EEESC_SE_Li256ELb0ELb1ELb0ELb0EEENS1_19SingleTileSchedulerILb0ELb0ELb1ELi128EEEEEEEEEvNT_6ParamsE,@"STO_CUDA_ENTRY STV_DEFAULT"
_ZN7cutlass13device_kernelIN5flash19enable_sm80_to_sm89INS1_16FlashAttnFwdSm80INS1_25CollectiveMainloopFwdSm80ILi8ELi1ELb0EN4cute5tupleIJNS5_1CILi128EEENS7_ILi64EEENS7_ILi256EEEEEELi256ENS_6half_tEfNS_4arch4Sm80ELb0ELb1ELb0ELb0ELb0ELb0ELb1ELb0EEENS1_21CollectiveEpilogueFwdINS6_IJS8_SA_S9_EEENS6_IJNS7_ILi1EEESI_SI_EEESC_SE_Li256ELb0ELb1ELb0ELb0EEENS1_19SingleTileSchedulerILb0ELb0ELb1ELi128EEEEEEEEEvNT_6ParamsE:
[----:B------:R-:W-:Y:S01]  /*0000*/  LDC R1, c[0x0][0x37c] ;  /* 0x0000df00ff017b82 */ /* 0x000fe20000000800 */
[----:B------:R-:W-:Y:S05]  /*0010*/  EXIT ;  /* 0x000000000000794d */ /* 0x000fea0003800000 */
.L_x_12:
        /* <DEDUP_REMOVED lines=14> */
.L_x_30:


//--------------------- .text._ZN7cutlass13device_kernelIN5flash19enable_sm80_to_sm89INS1_16FlashAttnFwdSm80INS1_25CollectiveMainloopFwdSm80ILi8ELi1ELb0EN4cute5tupleIJNS5_1CILi128EEENS7_ILi64EEENS7_ILi256EEEEEELi256ENS_6half_tEfNS_4arch4Sm80ELb0ELb1ELb0ELb1ELb0ELb0ELb1ELb0EEENS1_21CollectiveEpilogueFwdINS6_IJS8_SA_S9_EEENS6_IJNS7_ILi1EEESI_SI_EEESC_SE_Li256ELb1ELb1ELb0ELb0EEENS1_19SingleTileSchedulerILb1ELb0ELb1ELi128EEEEEEEEEvNT_6ParamsE --------------------------
	.section	.text._ZN7cutlass13device_kernelIN5flash19enable_sm80_to_sm89INS1_16FlashAttnFwdSm80INS1_25CollectiveMainloopFwdSm80ILi8ELi1ELb0EN4cute5tupleIJNS5_1CILi128EEENS7_ILi64EEENS7_ILi256EEEEEELi256ENS_6half_tEfNS_4arch4Sm80ELb0ELb1ELb0ELb1ELb0ELb0ELb1ELb0EEENS1_21CollectiveEpilogueFwdINS6_IJS8_SA_S9_EEENS6_IJNS7_ILi1EEESI_SI_EEESC_SE_Li256ELb1ELb1ELb0ELb0EEENS1_19SingleTileSchedulerILb1ELb0ELb1ELi128EEEEEEEEEvNT_6ParamsE,"ax",@progbits
	.align	128
.text._ZN7cutlass13device_kernelIN5flash19enable_sm80_to_sm89INS1_16FlashAttnFwdSm80INS1_25CollectiveMainloopFwdSm80ILi8ELi1ELb0EN4cute5tupleIJNS5_1CILi128EEENS7_ILi64EEENS7_ILi256EEEEEELi256ENS_6half_tEfNS_4arch4Sm80ELb0ELb1ELb0ELb1ELb0ELb0ELb1ELb0EEENS1_21CollectiveEpilogueFwdINS6_IJS8_SA_S9_EEENS6_IJNS7_ILi1EEESI_SI_EEESC_SE_Li256ELb1ELb1ELb0ELb0EEENS1_19SingleTileSchedulerILb1ELb0ELb1ELi128EEEEEEEEEvNT_6ParamsE:
        .type           _ZN7cutlass13device_kernelIN5flash19enable_sm80_to_sm89INS1_16FlashAttnFwdSm80INS1_25CollectiveMainloopFwdSm80ILi8ELi1ELb0EN4cute5tupleIJNS5_1CILi128EEENS7_ILi64EEENS7_ILi256EEEEEELi256ENS_6half_tEfNS_4arch4Sm80ELb0ELb1ELb0ELb1ELb0ELb0ELb1ELb0EEENS1_21CollectiveEpilogueFwdINS6_IJS8_SA_S9_EEENS6_IJNS7_ILi1EEESI_SI_EEESC_SE_Li256ELb1ELb1ELb0ELb0EEENS1_19SingleTileSchedulerILb1ELb0ELb1ELi128EEEEEEEEEvNT_6ParamsE,@function
        .size           _ZN7cutlass13device_kernelIN5flash19enable_sm80_to_sm89INS1_16FlashAttnFwdSm80INS1_25CollectiveMainloopFwdSm80ILi8ELi1ELb0EN4cute5tupleIJNS5_1CILi128EEENS7_ILi64EEENS7_ILi256EEEEEELi256ENS_6half_tEfNS_4arch4Sm80ELb0ELb1ELb0ELb1ELb0ELb0ELb1ELb0EEENS1_21CollectiveEpilogueFwdINS6_IJS8_SA_S9_EEENS6_IJNS7_ILi1EEESI_SI_EEESC_SE_Li256ELb1ELb1ELb0ELb0EEENS1_19SingleTileSchedulerILb1ELb0ELb1ELi128EEEEEEEEEvNT_6ParamsE,(.L_x_31 - _ZN7cutlass13device_kernelIN5flash19enable_sm80_to_sm89INS1_16FlashAttnFwdSm80INS1_25CollectiveMainloopFwdSm80ILi8ELi1ELb0EN4cute5tupleIJNS5_1CILi128EEENS7_ILi64EEENS7_ILi256EEEEEELi256ENS_6half_tEfNS_4arch4Sm80ELb0ELb1ELb0ELb1ELb0ELb0ELb1ELb0EEENS1_21CollectiveEpilogueFwdINS6_IJS8_SA_S9_EEENS6_IJNS7_ILi1EEESI_SI_EEESC_SE_Li256ELb1ELb1ELb0ELb0EEENS1_19SingleTileSchedulerILb1ELb0ELb1ELi128EEEEEEEEEvNT_6ParamsE)
        .other          _ZN7cutlass13device_kernelIN5flash19enable_sm80_to_sm89INS1_16FlashAttnFwdSm80INS1_25CollectiveMainloopFwdSm80ILi8ELi1ELb0EN4cute5tupleIJNS5_1CILi128EEENS7_ILi64EEENS7_ILi256EEEEEELi256ENS_6half_tEfNS_4arch4Sm80ELb0ELb1ELb0ELb1ELb0ELb0ELb1ELb0EEENS1_21CollectiveEpilogueFwdINS6_IJS8_SA_S9_EEENS6_IJNS7_ILi1EEESI_SI_EEESC_SE_Li256ELb1ELb1ELb0ELb0EEENS1_19SingleTileSchedulerILb1ELb0ELb1ELi128EEEEEEEEEvNT_6ParamsE,@"STO_CUDA_ENTRY STV_DEFAULT"
_ZN7cutlass13device_kernelIN5flash19enable_sm80_to_sm89INS1_16FlashAttnFwdSm80INS1_25CollectiveMainloopFwdSm80ILi8ELi1ELb0EN4cute5tupleIJNS5_1CILi128EEENS7_ILi64EEENS7_ILi256EEEEEELi256ENS_6half_tEfNS_4arch4Sm80ELb0ELb1ELb0ELb1ELb0ELb0ELb1ELb0EEENS1_21CollectiveEpilogueFwdINS6_IJS8_SA_S9_EEENS6_IJNS7_ILi1EEESI_SI_EEESC_SE_Li256ELb1ELb1ELb0ELb0EEENS1_19SingleTileSchedulerILb1ELb0ELb1ELi128EEEEEEEEEvNT_6ParamsE:
[----:B------:R-:W-:Y:S01]  /*0000*/  LDC R1, c[0x0][0x37c] ;  /* 0x0000df00ff017b82 */ /* 0x000fe20000000800 */
[----:B------:R-:W-:Y:S05]  /*0010*/  EXIT ;  /* 0x000000000000794d */ /* 0x000fea0003800000 */
.L_x_13:
        /* <DEDUP_REMOVED lines=14> */
.L_x_31:


//--------------------- .text._ZN7cutlass13device_kernelIN5flash19enable_sm80_to_sm89INS1_16FlashAttnFwdSm80INS1_25CollectiveMainloopFwdSm80ILi8ELi1ELb0EN4cute5tupleIJNS5_1CILi128EEENS7_ILi48EEENS7_ILi256EEEEEELi256ENS_6half_tEfNS_4arch4Sm80ELb0ELb1ELb0ELb1ELb0ELb1ELb1ELb0EEENS1_21CollectiveEpilogueFwdINS6_IJS8_SA_S9_EEENS6_IJNS7_ILi1EEESI_SI_EEESC_SE_Li256ELb1ELb1ELb0ELb0EEENS1_19SingleTileSchedulerILb1ELb0ELb1ELi128EEEEEEEEEvNT_6ParamsE --------------------------
	.section	.text._ZN7cutlass13device_kernelIN5flash19enable_sm80_to_sm89INS1_16FlashAttnFwdSm80INS1_25CollectiveMainloopFwdSm80ILi8ELi1ELb0EN4cute5tupleIJNS5_1CILi128EEENS7_ILi48EEENS7_ILi256EEEEEELi256ENS_6half_tEfNS_4arch4Sm80ELb0ELb1ELb0ELb1ELb0ELb1ELb1ELb0EEENS1_21CollectiveEpilogueFwdINS6_IJS8_SA_S9_EEENS6_IJNS7_ILi1EEESI_SI_EEESC_SE_Li256ELb1ELb1ELb0ELb0EEENS1_19SingleTileSchedulerILb1ELb0ELb1ELi128EEEEEEEEEvNT_6ParamsE,"ax",@progbits
	.align	128
.text._ZN7cutlass13device_kernelIN5flash19enable_sm80_to_sm89INS1_16FlashAttnFwdSm80INS1_25CollectiveMainloopFwdSm80ILi8ELi1ELb0EN4cute5tupleIJNS5_1CILi128EEENS7_ILi48EEENS7_ILi256EEEEEELi256ENS_6half_tEfNS_4arch4Sm80ELb0ELb1ELb0ELb1ELb0ELb1ELb1ELb0EEENS1_21CollectiveEpilogueFwdINS6_IJS8_SA_S9_EEENS6_IJNS7_ILi1EEESI_SI_EEESC_SE_Li256ELb1ELb1ELb0ELb0EEENS1_19SingleTileSchedulerILb1ELb0ELb1ELi128EEEEEEEEEvNT_6ParamsE:
        .type           _ZN7cutlass13device_kernelIN5flash19enable_sm80_to_sm89INS1_16FlashAttnFwdSm80INS1_25CollectiveMainloopFwdSm80ILi8ELi1ELb0EN4cute5tupleIJNS5_1CILi128EEENS7_ILi48EEENS7_ILi256EEEEEELi256ENS_6half_tEfNS_4arch4Sm80ELb0ELb1ELb0ELb1ELb0ELb1ELb1ELb0EEENS1_21CollectiveEpilogueFwdINS6_IJS8_SA_S9_EEENS6_IJNS7_ILi1EEESI_SI_EEESC_SE_Li256ELb1ELb1ELb0ELb0EEENS1_19SingleTileSchedulerILb1ELb0ELb1ELi128EEEEEEEEEvNT_6ParamsE,@function
        .size           _ZN7cutlass13device_kernelIN5flash19enable_sm80_to_sm89INS1_16FlashAttnFwdSm80INS1_25CollectiveMainloopFwdSm80ILi8ELi1ELb0EN4cute5tupleIJNS5_1CILi128EEENS7_ILi48EEENS7_ILi256EEEEEELi256ENS_6half_tEfNS_4arch4Sm80ELb0ELb1ELb0ELb1ELb0ELb1ELb1ELb0EEENS1_21CollectiveEpilogueFwdINS6_IJS8_SA_S9_EEENS6_IJNS7_ILi1EEESI_SI_EEESC_SE_Li256ELb1ELb1ELb0ELb0EEENS1_19SingleTileSchedulerILb1ELb0ELb1ELi128EEEEEEEEEvNT_6ParamsE,(.L_x_32 - _ZN7cutlass13device_kernelIN5flash19enable_sm80_to_sm89INS1_16FlashAttnFwdSm80INS1_25CollectiveMainloopFwdSm80ILi8ELi1ELb0EN4cute5tupleIJNS5_1CILi128EEENS7_ILi48EEENS7_ILi256EEEEEELi256ENS_6half_tEfNS_4arch4Sm80ELb0ELb1ELb0ELb1ELb0ELb1ELb1ELb0EEENS1_21CollectiveEpilogueFwdINS6_IJS8_SA_S9_EEENS6_IJNS7_ILi1EEESI_SI_EEESC_SE_Li256ELb1ELb1ELb0ELb0EEENS1_19SingleTileSchedulerILb1ELb0ELb1ELi128EEEEEEEEEvNT_6ParamsE)
        .other          _ZN7cutlass13device_kernelIN5flash19enable_sm80_to_sm89INS1_16FlashAttnFwdSm80INS1_25CollectiveMainloopFwdSm80ILi8ELi1ELb0EN4cute5tupleIJNS5_1CILi128EEENS7_ILi48EEENS7_ILi256EEEEEELi256ENS_6half_tEfNS_4arch4Sm80ELb0ELb1ELb0ELb1ELb0ELb1ELb1ELb0EEENS1_21CollectiveEpilogueFwdINS6_IJS8_SA_S9_EEENS6_IJNS7_ILi1EEESI_SI_EEESC_SE_Li256ELb1ELb1ELb0ELb0EEENS1_19SingleTileSchedulerILb1ELb0ELb1ELi128EEEEEEEEEvNT_6ParamsE,@"STO_CUDA_ENTRY STV_DEFAULT"
_ZN7cutlass13device_kernelIN5flash19enable_sm80_to_sm89INS1_16FlashAttnFwdSm80INS1_25CollectiveMainloopFwdSm80ILi8ELi1ELb0EN4cute5tupleIJNS5_1CILi128EEENS7_ILi48EEENS7_ILi256EEEEEELi256ENS_6half_tEfNS_4arch4Sm80ELb0ELb1ELb0ELb1ELb0ELb1ELb1ELb0EEENS1_21CollectiveEpilogueFwdINS6_IJS8_SA_S9_EEENS6_IJNS7_ILi1EEESI_SI_EEESC_SE_Li256ELb1ELb1ELb0ELb0EEENS1_19SingleTileSchedulerILb1ELb0ELb1ELi128EEEEEEEEEvNT_6ParamsE:
[----:B------:R-:W-:Y:S01]  /*0000*/  LDC R1, c[0x0][0x37c] ;  /* 0x0000df00ff017b82 */ /* 0x000fe20000000800 */
[----:B------:R-:W-:Y:S05]  /*0010*/  EXIT ;  /* 0x000000000000794d */ /* 0x000fea0003800000 */
.L_x_14:
        /* <DEDUP_REMOVED lines=14> */
.L_x_32:


//--------------------- .text._ZN7cutlass13device_kernelIN5flash19enable_sm80_to_sm89INS1_16FlashAttnFwdSm80INS1_25CollectiveMainloopFwdSm80ILi8ELi1ELb0EN4cute5tupleIJNS5_1CILi128EEENS7_ILi96EEENS7_ILi256EEEEEELi256ENS_6half_tEfNS_4arch4Sm80ELb1ELb0ELb0ELb0ELb0ELb0ELb1ELb0EEENS1_21CollectiveEpilogueFwdINS6_IJS8_SA_S9_EEENS6_IJNS7_ILi1EEESI_SI_EEESC_SE_Li256ELb0ELb1ELb0ELb0EEENS1_30DynamicPersistentTileSchedulerILi256ELi256ELb0ELb1ELb0EEEEEEEEEvNT_6ParamsE --------------------------
	.section	.text._ZN7cutlass13device_kernelIN5flash19enable_sm80_to_sm89INS1_16FlashAttnFwdSm80INS1_25CollectiveMainloopFwdSm80ILi8ELi1ELb0EN4cute5tupleIJNS5_1CILi128EEENS7_ILi96EEENS7_ILi256EEEEEELi256ENS_6half_tEfNS_4arch4Sm80ELb1ELb0ELb0ELb0ELb0ELb0ELb1ELb0EEENS1_21CollectiveEpilogueFwdINS6_IJS8_SA_S9_EEENS6_IJNS7_ILi1EEESI_SI_EEESC_SE_Li256ELb0ELb1ELb0ELb0EEENS1_30DynamicPersistentTileSchedulerILi256ELi256ELb0ELb1ELb0EEEEEEEEEvNT_6ParamsE,"ax",@progbits
	.align	128
.text._ZN7cutlass13device_kernelIN5flash19enable_sm80_to_sm89INS1_16FlashAttnFwdSm80INS1_25CollectiveMainloopFwdSm80ILi8ELi1ELb0EN4cute5tupleIJNS5_1CILi128EEENS7_ILi96EEENS7_ILi256EEEEEELi256ENS_6half_tEfNS_4arch4Sm80ELb1ELb0ELb0ELb0ELb0ELb0ELb1ELb0EEENS1_21CollectiveEpilogueFwdINS6_IJS8_SA_S9_EEENS6_IJNS7_ILi1EEESI_SI_EEESC_SE_Li256ELb0ELb1ELb0ELb0EEENS1_30DynamicPersistentTileSchedulerILi256ELi256ELb0ELb1ELb0EEEEEEEEEvNT_6ParamsE:
        .type           _ZN7cutlass13device_kernelIN5flash19enable_sm80_to_sm89INS1_16FlashAttnFwdSm80INS1_25CollectiveMainloopFwdSm80ILi8ELi1ELb0EN4cute5tupleIJNS5_1CILi128EEENS7_ILi96EEENS7_ILi256EEEEEELi256ENS_6half_tEfNS_4arch4Sm80ELb1ELb0ELb0ELb0ELb0ELb0ELb1ELb0EEENS1_21CollectiveEpilogueFwdINS6_IJS8_SA_S9_EEENS6_IJNS7_ILi1EEESI_SI_EEESC_SE_Li256ELb0ELb1ELb0ELb0EEENS1_30DynamicPersistentTileSchedulerILi256ELi256ELb0ELb1ELb0EEEEEEEEEvNT_6ParamsE,@function
        .size           _ZN7cutlass13device_kernelIN5flash19enable_sm80_to_sm89INS1_16FlashAttnFwdSm80INS1_25CollectiveMainloopFwdSm80ILi8ELi1ELb0EN4cute5tupleIJNS5_1CILi128EEENS7_ILi96EEENS7_ILi256EEEEEELi256ENS_6half_tEfNS_4arch4Sm80ELb1ELb0ELb0ELb0ELb0ELb0ELb1ELb0EEENS1_21CollectiveEpilogueFwdINS6_IJS8_SA_S9_EEENS6_IJNS7_ILi1EEESI_SI_EEESC_SE_Li256ELb0ELb1ELb0ELb0EEENS1_30DynamicPersistentTileSchedulerILi256ELi256ELb0ELb1ELb0EEEEEEEEEvNT_6ParamsE,(.L_x_33 - _ZN7cutlass13device_kernelIN5flash19enable_sm80_to_sm89INS1_16FlashAttnFwdSm80INS1_25CollectiveMainloopFwdSm80ILi8ELi1ELb0EN4cute5tupleIJNS5_1CILi128EEENS7_ILi96EEENS7_ILi256EEEEEELi256ENS_6half_tEfNS_4arch4Sm80ELb1ELb0ELb0ELb0ELb0ELb0ELb1ELb0EEENS1_21CollectiveEpilogueFwdINS6_IJS8_SA_S9_EEENS6_IJNS7_ILi1EEESI_SI_EEESC_SE_Li256ELb0ELb1ELb0ELb0EEENS1_30DynamicPersistentTileSchedulerILi256ELi256ELb0ELb1ELb0EEEEEEEEEvNT_6ParamsE)
        .other          _ZN7cutlass13device_kernelIN5flash19enable_sm80_to_sm89INS1_16FlashAttnFwdSm80INS1_25CollectiveMainloopFwdSm80ILi8ELi1ELb0EN4cute5tupleIJNS5_1CILi128EEENS7_ILi96EEENS7_ILi256EEEEEELi256ENS_6half_tEfNS_4arch4Sm80ELb1ELb0ELb0ELb0ELb0ELb0ELb1ELb0EEENS1_21CollectiveEpilogueFwdINS6_IJS8_SA_S9_EEENS6_IJNS7_ILi1EEESI_SI_EEESC_SE_Li256ELb0ELb1ELb0ELb0EEENS1_30DynamicPersistentTileSchedulerILi256ELi256ELb0ELb1ELb0EEEEEEEEEvNT_6ParamsE,@"STO_CUDA_ENTRY STV_DEFAULT"
_ZN7cutlass13device_kernelIN5flash19enable_sm80_to_sm89INS1_16FlashAttnFwdSm80INS1_25CollectiveMainloopFwdSm80ILi8ELi1ELb0EN4cute5tupleIJNS5_1CILi128EEENS7_ILi96EEENS7_ILi256EEEEEELi256ENS_6half_tEfNS_4arch4Sm80ELb1ELb0ELb0ELb0ELb0ELb0ELb1ELb0EEENS1_21CollectiveEpilogueFwdINS6_IJS8_SA_S9_EEENS6_IJNS7_ILi1EEESI_SI_EEESC_SE_Li256ELb0ELb1ELb0ELb0EEENS1_30DynamicPersistentTileSchedulerILi256ELi256ELb0ELb1ELb0EEEEEEEEEvNT_6ParamsE:
[----:B------:R-:W-:Y:S01]  /*0000*/  LDC R1, c[0x0][0x37c] ;  /* 0x0000df00ff017b82 */ /* 0x000fe20000000800 */
[----:B------:R-:W-:Y:S05]  /*0010*/  EXIT ;  /* 0x000000000000794d */ /* 0x000fea0003800000 */
.L_x_15:
        /* <DEDUP_REMOVED lines=14> */
.L_x_33:


//--------------------- .text._ZN7cutlass13device_kernelIN5flash19enable_sm80_to_sm89INS1_16FlashAttnFwdSm80INS1_25CollectiveMainloopFwdSm80ILi8ELi1ELb0EN4cute5tupleIJNS5_1CILi128EEENS7_ILi96EEENS7_ILi256EEEEEELi256ENS_6half_tEfNS_4arch4Sm80ELb1ELb0ELb0ELb1ELb0ELb0ELb1ELb0EEENS1_21CollectiveEpilogueFwdINS6_IJS8_SA_S9_EEENS6_IJNS7_ILi1EEESI_SI_EEESC_SE_Li256ELb1ELb1ELb0ELb0EEENS1_19SingleTileSchedulerILb1ELb0ELb1ELi128EEEEEEEEEvNT_6ParamsE --------------------------
	.section	.text._ZN7cutlass13device_kernelIN5flash19enable_sm80_to_sm89INS1_16FlashAttnFwdSm80INS1_25CollectiveMainloopFwdSm80ILi8ELi1ELb0EN4cute5tupleIJNS5_1CILi128EEENS7_ILi96EEENS7_ILi256EEEEEELi256ENS_6half_tEfNS_4arch4Sm80ELb1ELb0ELb0ELb1ELb0ELb0ELb1ELb0EEENS1_21CollectiveEpilogueFwdINS6_IJS8_SA_S9_EEENS6_IJNS7_ILi1EEESI_SI_EEESC_SE_Li256ELb1ELb1ELb0ELb0EEENS1_19SingleTileSchedulerILb1ELb0ELb1ELi128EEEEEEEEEvNT_6ParamsE,"ax",@progbits
	.align	128
.text._ZN7cutlass13device_kernelIN5flash19enable_sm80_to_sm89INS1_16FlashAttnFwdSm80INS1_25CollectiveMainloopFwdSm80ILi8ELi1ELb0EN4cute5tupleIJNS5_1CILi128EEENS7_ILi96EEENS7_ILi256EEEEEELi256ENS_6half_tEfNS_4arch4Sm80ELb1ELb0ELb0ELb1ELb0ELb0ELb1ELb0EEENS1_21CollectiveEpilogueFwdINS6_IJS8_SA_S9_EEENS6_IJNS7_ILi1EEESI_SI_EEESC_SE_Li256ELb1ELb1ELb0ELb0EEENS1_19SingleTileSchedulerILb1ELb0ELb1ELi128EEEEEEEEEvNT_6ParamsE:
        .type           _ZN7cutlass13device_kernelIN5flash19enable_sm80_to_sm89INS1_16FlashAttnFwdSm80INS1_25CollectiveMainloopFwdSm80ILi8ELi1ELb0EN4cute5tupleIJNS5_1CILi128EEENS7_ILi96EEENS7_ILi256EEEEEELi256ENS_6half_tEfNS_4arch4Sm80ELb1ELb0ELb0ELb1ELb0ELb0ELb1ELb0EEENS1_21CollectiveEpilogueFwdINS6_IJS8_SA_S9_EEENS6_IJNS7_ILi1EEESI_SI_EEESC_SE_Li256ELb1ELb1ELb0ELb0EEENS1_19SingleTileSchedulerILb1ELb0ELb1ELi128EEEEEEEEEvNT_6ParamsE,@function
        .size           _ZN7cutlass13device_kernelIN5flash19enable_sm80_to_sm89INS1_16FlashAttnFwdSm80INS1_25CollectiveMainloopFwdSm80ILi8ELi1ELb0EN4cute5tupleIJNS5_1CILi128EEENS7_ILi96EEENS7_ILi256EEEEEELi256ENS_6half_tEfNS_4arch4Sm80ELb1ELb0ELb0ELb1ELb0ELb0ELb1ELb0EEENS1_21CollectiveEpilogueFwdINS6_IJS8_SA_S9_EEENS6_IJNS7_ILi1EEESI_SI_EEESC_SE_Li256ELb1ELb1ELb0ELb0EEENS1_19SingleTileSchedulerILb1ELb0ELb1ELi128EEEEEEEEEvNT_6ParamsE,(.L_x_34 - _ZN7cutlass13device_kernelIN5flash19enable_sm80_to_sm89INS1_16FlashAttnFwdSm80INS1_25CollectiveMainloopFwdSm80ILi8ELi1ELb0EN4cute5tupleIJNS5_1CILi128EEENS7_ILi96EEENS7_ILi256EEEEEELi256ENS_6half_tEfNS_4arch4Sm80ELb1ELb0ELb0ELb1ELb0ELb0ELb1ELb0EEENS1_21CollectiveEpilogueFwdINS6_IJS8_SA_S9_EEENS6_IJNS7_ILi1EEESI_SI_EEESC_SE_Li256ELb1ELb1ELb0ELb0EEENS1_19SingleTileSchedulerILb1ELb0ELb1ELi128EEEEEEEEEvNT_6ParamsE)
        .other          _ZN7cutlass13device_kernelIN5flash19enable_sm80_to_sm89INS1_16FlashAttnFwdSm80INS1_25CollectiveMainloopFwdSm80ILi8ELi1ELb0EN4cute5tupleIJNS5_1CILi128EEENS7_ILi96EEENS7_ILi256EEEEEELi256ENS_6half_tEfNS_4arch4Sm80ELb1ELb0ELb0ELb1ELb0ELb0ELb1ELb0EEENS1_21CollectiveEpilogueFwdINS6_IJS8_SA_S9_EEENS6_IJNS7_ILi1EEESI_SI_EEESC_SE_Li256ELb1ELb1ELb0ELb0EEENS1_19SingleTileSchedulerILb1ELb0ELb1ELi128EEEEEEEEEvNT_6ParamsE,@"STO_CUDA_ENTRY STV_DEFAULT"
_ZN7cutlass13device_kernelIN5flash19enable_sm80_to_sm89INS1_16FlashAttnFwdSm80INS1_25CollectiveMainloopFwdSm80ILi8ELi1ELb0EN4cute5tupleIJNS5_1CILi128EEENS7_ILi96EEENS7_ILi256EEEEEELi256ENS_6half_tEfNS_4arch4Sm80ELb1ELb0ELb0ELb1ELb0ELb0ELb1ELb0EEENS1_21CollectiveEpilogueFwdINS6_IJS8_SA_S9_EEENS6_IJNS7_ILi1EEESI_SI_EEESC_SE_Li256ELb1ELb1ELb0ELb0EEENS1_19SingleTileSchedulerILb1ELb0ELb1ELi128EEEEEEEEEvNT_6ParamsE:
[----:B------:R-:W-:Y:S01]  /*0000*/  LDC R1, c[0x0][0x37c] ;  /* 0x0000df00ff017b82 */ /* 0x000fe20000000800 */
[----:B------:R-:W-:Y:S05]  /*0010*/  EXIT ;  /* 0x000000000000794d */ /* 0x000fea0003800000 */
.L_x_16:
        /* <DEDUP_REMOVED lines=14> */
.L_x_34:


//--------------------- .text._ZN7cutlass13device_kernelIN5flash19enable_sm80_to_sm89INS1_16FlashAttnFwdSm80INS1_25CollectiveMainloopFwdSm80ILi8ELi1ELb0EN4cute5tupleIJNS5_1CILi128EEENS7_ILi48EEENS7_ILi256EEEEEELi256ENS_6half_tEfNS_4arch4Sm80ELb1ELb0ELb0ELb1ELb0ELb1ELb1ELb0EEENS1_21CollectiveEpilogueFwdINS6_IJS8_SA_S9_EEENS6_IJNS7_ILi1EEESI_SI_EEESC_SE_Li256ELb1ELb1ELb0ELb0EEENS1_19SingleTileSchedulerILb1ELb0ELb1ELi128EEEEEEEEEvNT_6ParamsE --------------------------
	.section	.text._ZN7cutlass13device_kernelIN5flash19enable_sm80_to_sm89INS1_16FlashAttnFwdSm80INS1_25CollectiveMainloopFwdSm80ILi8ELi1ELb0EN4cute5tupleIJNS5_1CILi128EEENS7_ILi48EEENS7_ILi256EEEEEELi256ENS_6half_tEfNS_4arch4Sm80ELb1ELb0ELb0ELb1ELb0ELb1ELb1ELb0EEENS1_21CollectiveEpilogueFwdINS6_IJS8_SA_S9_EEENS6_IJNS7_ILi1EEESI_SI_EEESC_SE_Li256ELb1ELb1ELb0ELb0EEENS1_19SingleTileSchedulerILb1ELb0ELb1ELi128EEEEEEEEEvNT_6ParamsE,"ax",@progbits
	.align	128
.text._ZN7cutlass13device_kernelIN5flash19enable_sm80_to_sm89INS1_16FlashAttnFwdSm80INS1_25CollectiveMainloopFwdSm80ILi8ELi1ELb0EN4cute5tupleIJNS5_1CILi128EEENS7_ILi48EEENS7_ILi256EEEEEELi256ENS_6half_tEfNS_4arch4Sm80ELb1ELb0ELb0ELb1ELb0ELb1ELb1ELb0EEENS1_21CollectiveEpilogueFwdINS6_IJS8_SA_S9_EEENS6_IJNS7_ILi1EEESI_SI_EEESC_SE_Li256ELb1ELb1ELb0ELb0EEENS1_19SingleTileSchedulerILb1ELb0ELb1ELi128EEEEEEEEEvNT_6ParamsE:
        .type           _ZN7cutlass13device_kernelIN5flash19enable_sm80_to_sm89INS1_16FlashAttnFwdSm80INS1_25CollectiveMainloopFwdSm80ILi8ELi1ELb0EN4cute5tupleIJNS5_1CILi128EEENS7_ILi48EEENS7_ILi256EEEEEELi256ENS_6half_tEfNS_4arch4Sm80ELb1ELb0ELb0ELb1ELb0ELb1ELb1ELb0EEENS1_21CollectiveEpilogueFwdINS6_IJS8_SA_S9_EEENS6_IJNS7_ILi1EEESI_SI_EEESC_SE_Li256ELb1ELb1ELb0ELb0EEENS1_19SingleTileSchedulerILb1ELb0ELb1ELi128EEEEEEEEEvNT_6ParamsE,@function
        .size           _ZN7cutlass13device_kernelIN5flash19enable_sm80_to_sm89INS1_16FlashAttnFwdSm80INS1_25CollectiveMainloopFwdSm80ILi8ELi1ELb0EN4cute5tupleIJNS5_1CILi128EEENS7_ILi48EEENS7_ILi256EEEEEELi256ENS_6half_tEfNS_4arch4Sm80ELb1ELb0ELb0ELb1ELb0ELb1ELb1ELb0EEENS1_21CollectiveEpilogueFwdINS6_IJS8_SA_S9_EEENS6_IJNS7_ILi1EEESI_SI_EEESC_SE_Li256ELb1ELb1ELb0ELb0EEENS1_19SingleTileSchedulerILb1ELb0ELb1ELi128EEEEEEEEEvNT_6ParamsE,(.L_x_35 - _ZN7cutlass13device_kernelIN5flash19enable_sm80_to_sm89INS1_16FlashAttnFwdSm80INS1_25CollectiveMainloopFwdSm80ILi8ELi1ELb0EN4cute5tupleIJNS5_1CILi128EEENS7_ILi48EEENS7_ILi256EEEEEELi256ENS_6half_tEfNS_4arch4Sm80ELb1ELb0ELb0ELb1ELb0ELb1ELb1ELb0EEENS1_21CollectiveEpilogueFwdINS6_IJS8_SA_S9_EEENS6_IJNS7_ILi1EEESI_SI_EEESC_SE_Li256ELb1ELb1ELb0ELb0EEENS1_19SingleTileSchedulerILb1ELb0ELb1ELi128EEEEEEEEEvNT_6ParamsE)
        .other          _ZN7cutlass13device_kernelIN5flash19enable_sm80_to_sm89INS1_16FlashAttnFwdSm80INS1_25CollectiveMainloopFwdSm80ILi8ELi1ELb0EN4cute5tupleIJNS5_1CILi128EEENS7_ILi48EEENS7_ILi256EEEEEELi256ENS_6half_tEfNS_4arch4Sm80ELb1ELb0ELb0ELb1ELb0ELb1ELb1ELb0EEENS1_21CollectiveEpilogueFwdINS6_IJS8_SA_S9_EEENS6_IJNS7_ILi1EEESI_SI_EEESC_SE_Li256ELb1ELb1ELb0ELb0EEENS1_19SingleTileSchedulerILb1ELb0ELb1ELi128EEEEEEEEEvNT_6ParamsE,@"STO_CUDA_ENTRY STV_DEFAULT"
_ZN7cutlass13device_kernelIN5flash19enable_sm80_to_sm89INS1_16FlashAttnFwdSm80INS1_25CollectiveMainloopFwdSm80ILi8ELi1ELb0EN4cute5tupleIJNS5_1CILi128EEENS7_ILi48EEENS7_ILi256EEEEEELi256ENS_6half_tEfNS_4arch4Sm80ELb1ELb0ELb0ELb1ELb0ELb1ELb1ELb0EEENS1_21CollectiveEpilogueFwdINS6_IJS8_SA_S9_EEENS6_IJNS7_ILi1EEESI_SI_EEESC_SE_Li256ELb1ELb1ELb0ELb0EEENS1_19SingleTileSchedulerILb1ELb0ELb1ELi128EEEEEEEEEvNT_6ParamsE:
[----:B------:R-:W-:Y:S01]  /*0000*/  LDC R1, c[0x0][0x37c] ;  /* 0x0000df00ff017b82 */ /* 0x000fe20000000800 */
[----:B------:R-:W-:Y:S05]  /*0010*/  EXIT ;  /* 0x000000000000794d */ /* 0x000fea0003800000 */
.L_x_17:
        /* <DEDUP_REMOVED lines=14> */
.L_x_35:


//--------------------- .nv.shared.reserved.0     --------------------------
	.section	.nv.shared.reserved.0,"aw",@nobits
	.weak		__nv_reservedSMEM_offset_0_alias
	.size		__nv_reservedSMEM_offset_0_alias, 0, 64
	.other		__nv_reservedSMEM_offset_0_alias,@"STO_CUDA_RESERVED_SHARED STV_DEFAULT"
__nv_reservedSMEM_offset_0_alias:
	.zero		0
	.zero		64


//--------------------- .nv.global                --------------------------
	.section	.nv.global,"aw",@nobits
.nv.global:
	.type		_ZN66_INTERNAL_7fe396b5_30_flash_fwd_hdim256_fp16_sm80_cu_ceb34e2a_32974cute1_E,@object
	.size		_ZN66_INTERNAL_7fe396b5_30_flash_fwd_hdim256_fp16_sm80_cu_ceb34e2a_32974cute1_E,(_ZN66_INTERNAL_7fe396b5_30_flash_fwd_hdim256_fp16_sm80_cu_ceb34e2a_32974cuda3std3__45__cpo6cbeginE - _ZN66_INTERNAL_7fe396b5_30_flash_fwd_hdim256_fp16_sm80_cu_ceb34e2a_32974cute1_E)
_ZN66_INTERNAL_7fe396b5_30_flash_fwd_hdim256_fp16_sm80_cu_ceb34e2a_32974cute1_E:
	.zero		1
	.type		_ZN66_INTERNAL_7fe396b5_30_flash_fwd_hdim256_fp16_sm80_cu_ceb34e2a_32974cuda3std3__45__cpo6cbeginE,@object
	.size		_ZN66_INTERNAL_7fe396b5_30_flash_fwd_hdim256_fp16_sm80_cu_ceb34e2a_32974cuda3std3__45__cpo6cbeginE,(_ZN66_INTERNAL_7fe396b5_30_flash_fwd_hdim256_fp16_sm80_cu_ceb34e2a_32974cuda3std3__48in_placeE - _ZN66_INTERNAL_7fe396b5_30_flash_fwd_hdim256_fp16_sm80_cu_ceb34e2a_32974cuda3std3__45__cpo6cbeginE)
_ZN66_INTERNAL_7fe396b5_30_flash_fwd_hdim256_fp16_sm80_cu_ceb34e2a_32974cuda3std3__45__cpo6cbeginE:
	.zero		1
	.type		_ZN66_INTERNAL_7fe396b5_30_flash_fwd_hdim256_fp16_sm80_cu_ceb34e2a_32974cuda3std3__48in_placeE,@object
	.size		_ZN66_INTERNAL_7fe396b5_30_flash_fwd_hdim256_fp16_sm80_cu_ceb34e2a_32974cuda3std3__48in_placeE,(_ZN66_INTERNAL_7fe396b5_30_flash_fwd_hdim256_fp16_sm80_cu_ceb34e2a_32974cuda3std6ranges3__45__cpo9iter_moveE - _ZN66_INTERNAL_7fe396b5_30_flash_fwd_hdim256_fp16_sm80_cu_ceb34e2a_32974cuda3std3__48in_placeE)
_ZN66_INTERNAL_7fe396b5_30_flash_fwd_hdim256_fp16_sm80_cu_ceb34e2a_32974cuda3std3__48in_placeE:
	.zero		1
	.type		_ZN66_INTERNAL_7fe396b5_30_flash_fwd_hdim256_fp16_sm80_cu_ceb34e2a_32974cuda3std6ranges3__45__cpo9iter_moveE,@object
	.size		_ZN66_INTERNAL_7fe396b5_30_flash_fwd_hdim256_fp16_sm80_cu_ceb34e2a_32974cuda3std6ranges3__45__cpo9iter_moveE,(_ZN66_INTERNAL_7fe396b5_30_flash_fwd_hdim256_fp16_sm80_cu_ceb34e2a_32974cuda3std3__45__cpo5beginE - _ZN66_INTERNAL_7fe396b5_30_flash_fwd_hdim256_fp16_sm80_cu_ceb34e2a_32974cuda3std6ranges3__45__cpo9iter_moveE)
_ZN66_INTERNAL_7fe396b5_30_flash_fwd_hdim256_fp16_sm80_cu_ceb34e2a_32974cuda3std6ranges3__45__cpo9iter_moveE:
	.zero		1
	.type		_ZN66_INTERNAL_7fe396b5_30_flash_fwd_hdim256_fp16_sm80_cu_ceb34e2a_32974cuda3std3__45__cpo5beginE,@object
	.size		_ZN66_INTERNAL_7fe396b5_30_flash_fwd_hdim256_fp16_sm80_cu_ceb34e2a_32974cuda3std3__45__cpo5beginE,(_ZN66_INTERNAL_7fe396b5_30_flash_fwd_hdim256_fp16_sm80_cu_ceb34e2a_32974cuda3std3__468_GLOBAL__N__7fe396b5_30_flash_fwd_hdim256_fp16_sm80_cu_ceb34e2a_32976ignoreE - _ZN66_INTERNAL_7fe396b5_30_flash_fwd_hdim256_fp16_sm80_cu_ceb34e2a_32974cuda3std3__45__cpo5beginE)
_ZN66_INTERNAL_7fe396b5_30_flash_fwd_hdim256_fp16_sm80_cu_ceb34e2a_32974cuda3std3__45__cpo5beginE:
	.zero		1
	.type		_ZN66_INTERNAL_7fe396b5_30_flash_fwd_hdim256_fp16_sm80_cu_ceb34e2a_32974cuda3std3__468_GLOBAL__N__7fe396b5_30_flash_fwd_hdim256_fp16_sm80_cu_ceb34e2a_32976ignoreE,@object
	.size		_ZN66_INTERNAL_7fe396b5_30_flash_fwd_hdim256_fp16_sm80_cu_ceb34e2a_32974cuda3std3__468_GLOBAL__N__7fe396b5_30_flash_fwd_hdim256_fp16_sm80_cu_ceb34e2a_32976ignoreE,(_ZN66_INTERNAL_7fe396b5_30_flash_fwd_hdim256_fp16_sm80_cu_ceb34e2a_32974cute7productE - _ZN66_INTERNAL_7fe396b5_30_flash_fwd_hdim256_fp16_sm80_cu_ceb34e2a_32974cuda3std3__468_GLOBAL__N__7fe396b5_30_flash_fwd_hdim256_fp16_sm80_cu_ceb34e2a_32976ignoreE)
_ZN66_INTERNAL_7fe396b5_30_flash_fwd_hdim256_fp16_sm80_cu_ceb34e2a_32974cuda3std3__468_GLOBAL__N__7fe396b5_30_flash_fwd_hdim256_fp16_sm80_cu_ceb34e2a_32976ignoreE:
	.zero		1
	.type		_ZN66_INTERNAL_7fe396b5_30_flash_fwd_hdim256_fp16_sm80_cu_ceb34e2a_32974cute7productE,@object
	.size		_ZN66_INTERNAL_7fe396b5_30_flash_fwd_hdim256_fp16_sm80_cu_ceb34e2a_32974cute7productE,(_ZN66_INTERNAL_7fe396b5_30_flash_fwd_hdim256_fp16_sm80_cu_ceb34e2a_32974cuda3std3__45__cpo3endE - _ZN66_INTERNAL_7fe396b5_30_flash_fwd_hdim256_fp16_sm80_cu_ceb34e2a_32974cute7productE)
_ZN66_INTERNAL_7fe396b5_30_flash_fwd_hdim256_fp16_sm80_cu_ceb34e2a_32974cute7productE:
	.zero		1
	.type		_ZN66_INTERNAL_7fe396b5_30_flash_fwd_hdim256_fp16_sm80_cu_ceb34e2a_32974cuda3std3__45__cpo3endE,@object
	.size		_ZN66_INTERNAL_7fe396b5_30_flash_fwd_hdim256_fp16_sm80_cu_ceb34e2a_32974cuda3std3__45__cpo3endE,(_ZN66_INTERNAL_7fe396b5_30_flash_fwd_hdim256_fp16_sm80_cu_ceb34e2a_32974cuda3std3__419piecewise_constructE - _ZN66_INTERNAL_7fe396b5_30_flash_fwd_hdim256_fp16_sm80_cu_ceb34e2a_32974cuda3std3__45__cpo3endE)
_ZN66_INTERNAL_7fe396b5_30_flash_fwd_hdim256_fp16_sm80_cu_ceb34e2a_32974cuda3std3__45__cpo3endE:
	.zero		1
	.type		_ZN66_INTERNAL_7fe396b5_30_flash_fwd_hdim256_fp16_sm80_cu_ceb34e2a_32974cuda3std3__419piecewise_constructE,@object
	.size		_ZN66_INTERNAL_7fe396b5_30_flash_fwd_hdim256_fp16_sm80_cu_ceb34e2a_32974cuda3std3__419piecewise_constructE,(_ZN66_INTERNAL_7fe396b5_30_flash_fwd_hdim256_fp16_sm80_cu_ceb34e2a_32974cuda3std3__45__cpo4cendE - _ZN66_INTERNAL_7fe396b5_30_flash_fwd_hdim256_fp16_sm80_cu_ceb34e2a_32974cuda3std3__419piecewise_constructE)
_ZN66_INTERNAL_7fe396b5_30_flash_fwd_hdim256_fp16_sm80_cu_ceb34e2a_32974cuda3std3__419piecewise_constructE:
	.zero		1
	.type		_ZN66_INTERNAL_7fe396b5_30_flash_fwd_hdim256_fp16_sm80_cu_ceb34e2a_32974cuda3std3__45__cpo4cendE,@object
	.size		_ZN66_INTERNAL_7fe396b5_30_flash_fwd_hdim256_fp16_sm80_cu_ceb34e2a_32974cuda3std3__45__cpo4cendE,(_ZN66_INTERNAL_7fe396b5_30_flash_fwd_hdim256_fp16_sm80_cu_ceb34e2a_32974cuda3std6ranges3__45__cpo4swapE - _ZN66_INTERNAL_7fe396b5_30_flash_fwd_hdim256_fp16_sm80_cu_ceb34e2a_32974cuda3std3__45__cpo4cendE)
_ZN66_INTERNAL_7fe396b5_30_flash_fwd_hdim256_fp16_sm80_cu_ceb34e2a_32974cuda3std3__45__cpo4cendE:
	.zero		1
	.type		_ZN66_INTERNAL_7fe396b5_30_flash_fwd_hdim256_fp16_sm80_cu_ceb34e2a_32974cuda3std6ranges3__45__cpo4swapE,@object
	.size		_ZN66_INTERNAL_7fe396b5_30_flash_fwd_hdim256_fp16_sm80_cu_ceb34e2a_32974cuda3std6ranges3__45__cpo4swapE,(.L_7 - _ZN66_INTERNAL_7fe396b5_30_flash_fwd_hdim256_fp16_sm80_cu_ceb34e2a_32974cuda3std6ranges3__45__cpo4swapE)
_ZN66_INTERNAL_7fe396b5_30_flash_fwd_hdim256_fp16_sm80_cu_ceb34e2a_32974cuda3std6ranges3__45__cpo4swapE:
	.zero		1
.L_7:


//--------------------- .nv.constant0._ZN7cutlass13device_kernelIN5flash19enable_sm80_to_sm89INS1_16FlashAttnFwdSm80INS1_25CollectiveMainloopFwdSm80ILi8ELi1ELb1EN4cute5tupleIJNS5_1CILi128EEENS7_ILi64EEENS7_ILi256EEEEEELi256ENS_6half_tEfNS_4arch4Sm80ELb0ELb0ELb0ELb0ELb0ELb0ELb1ELb0EEENS1_21CollectiveEpilogueFwdINS6_IJS8_SA_S9_EEENS6_IJNS7_ILi1EEESI_SI_EEESC_SE_Li256ELb0ELb1ELb0ELb0EEENS1_19SingleTileSchedulerILb0ELb0ELb1ELi128EEEEEEEEEvNT_6ParamsE --------------------------
	.section	.nv.constant0._ZN7cutlass13device_kernelIN5flash19enable_sm80_to_sm89INS1_16FlashAttnFwdSm80INS1_25CollectiveMainloopFwdSm80ILi8ELi1ELb1EN4cute5tupleIJNS5_1CILi128EEENS7_ILi64EEENS7_ILi256EEEEEELi256ENS_6half_tEfNS_4arch4Sm80ELb0ELb0ELb0ELb0ELb0ELb0ELb1ELb0EEENS1_21CollectiveEpilogueFwdINS6_IJS8_SA_S9_EEENS6_IJNS7_ILi1EEESI_SI_EEESC_SE_Li256ELb0ELb1ELb0ELb0EEENS1_19SingleTileSchedulerILb0ELb0ELb1ELi128EEEEEEEEEvNT_6ParamsE,"a",@progbits
	.sectionflags	@""
	.align	4
.nv.constant0._ZN7cutlass13device_kernelIN5flash19enable_sm80_to_sm89INS1_16FlashAttnFwdSm80INS1_25CollectiveMainloopFwdSm80ILi8ELi1ELb1EN4cute5tupleIJNS5_1CILi128EEENS7_ILi64EEENS7_ILi256EEEEEELi256ENS_6half_tEfNS_4arch4Sm80ELb0ELb0ELb0ELb0ELb0ELb0ELb1ELb0EEENS1_21CollectiveEpilogueFwdINS6_IJS8_SA_S9_EEENS6_IJNS7_ILi1EEESI_SI_EEESC_SE_Li256ELb0ELb1ELb0ELb0EEENS1_19SingleTileSchedulerILb0ELb0ELb1ELi128EEEEEEEEEvNT_6ParamsE:
	.zero		1944


//--------------------- .nv.constant0._ZN7cutlass13device_kernelIN5flash19enable_sm80_to_sm89INS1_16FlashAttnFwdSm80INS1_25CollectiveMainloopFwdSm80ILi8ELi1ELb1EN4cute5tupleIJNS5_1CILi128EEENS7_ILi64EEENS7_ILi256EEEEEELi256ENS_6half_tEfNS_4arch4Sm80ELb0ELb0ELb0ELb1ELb0ELb0ELb1ELb0EEENS1_21CollectiveEpilogueFwdINS6_IJS8_SA_S9_EEENS6_IJNS7_ILi1EEESI_SI_EEESC_SE_Li256ELb1ELb1ELb0ELb0EEENS1_19SingleTileSchedulerILb1ELb0ELb1ELi128EEEEEEEEEvNT_6ParamsE --------------------------
	.section	.nv.constant0._ZN7cutlass13device_kernelIN5flash19enable_sm80_to_sm89INS1_16FlashAttnFwdSm80INS1_25CollectiveMainloopFwdSm80ILi8ELi1ELb1EN4cute5tupleIJNS5_1CILi128EEENS7_ILi64EEENS7_ILi256EEEEEELi256ENS_6half_tEfNS_4arch4Sm80ELb0ELb0ELb0ELb1ELb0ELb0ELb1ELb0EEENS1_21CollectiveEpilogueFwdINS6_IJS8_SA_S9_EEENS6_IJNS7_ILi1EEESI_SI_EEESC_SE_Li256ELb1ELb1ELb0ELb0EEENS1_19SingleTileSchedulerILb1ELb0ELb1ELi128EEEEEEEEEvNT_6ParamsE,"a",@progbits
	.sectionflags	@""
	.align	4
.nv.constant0._ZN7cutlass13device_kernelIN5flash19enable_sm80_to_sm89INS1_16FlashAttnFwdSm80INS1_25CollectiveMainloopFwdSm80ILi8ELi1ELb1EN4cute5tupleIJNS5_1CILi128EEENS7_ILi64EEENS7_ILi256EEEEEELi256ENS_6half_tEfNS_4arch4Sm80ELb0ELb0ELb0ELb1ELb0ELb0ELb1ELb0EEENS1_21CollectiveEpilogueFwdINS6_IJS8_SA_S9_EEENS6_IJNS7_ILi1EEESI_SI_EEESC_SE_Li256ELb1ELb1ELb0ELb0EEENS1_19SingleTileSchedulerILb1ELb0ELb1ELi128EEEEEEEEEvNT_6ParamsE:
	.zero		1944


//--------------------- .nv.constant0._ZN7cutlass13device_kernelIN5flash19enable_sm80_to_sm89INS1_16FlashAttnFwdSm80INS1_25CollectiveMainloopFwdSm80ILi8ELi1ELb0EN4cute5tupleIJNS5_1CILi128EEENS7_ILi32EEENS7_ILi256EEEEEELi256ENS_6half_tEfNS_4arch4Sm80ELb0ELb0ELb0ELb1ELb0ELb1ELb1ELb0EEENS1_21CollectiveEpilogueFwdINS6_IJS8_SA_S9_EEENS6_IJNS7_ILi1EEESI_SI_EEESC_SE_Li256ELb1ELb1ELb0ELb0EEENS1_19SingleTileSchedulerILb1ELb0ELb1ELi128EEEEEEEEEvNT_6ParamsE --------------------------
	.section	.nv.constant0._ZN7cutlass13device_kernelIN5flash19enable_sm80_to_sm89INS1_16FlashAttnFwdSm80INS1_25CollectiveMainloopFwdSm80ILi8ELi1ELb0EN4cute5tupleIJNS5_1CILi128EEENS7_ILi32EEENS7_ILi256EEEEEELi256ENS_6half_tEfNS_4arch4Sm80ELb0ELb0ELb0ELb1ELb0ELb1ELb1ELb0EEENS1_21CollectiveEpilogueFwdINS6_IJS8_SA_S9_EEENS6_IJNS7_ILi1EEESI_SI_EEESC_SE_Li256ELb1ELb1ELb0ELb0EEENS1_19SingleTileSchedulerILb1ELb0ELb1ELi128EEEEEEEEEvNT_6ParamsE,"a",@progbits
	.sectionflags	@""
	.align	4
.nv.constant0._ZN7cutlass13device_kernelIN5flash19enable_sm80_to_sm89INS1_16FlashAttnFwdSm80INS1_25CollectiveMainloopFwdSm80ILi8ELi1ELb0EN4cute5tupleIJNS5_1CILi128EEENS7_ILi32EEENS7_ILi256EEEEEELi256ENS_6half_tEfNS_4arch4Sm80ELb0ELb0ELb0ELb1ELb0ELb1ELb1ELb0EEENS1_21CollectiveEpilogueFwdINS6_IJS8_SA_S9_EEENS6_IJNS7_ILi1EEESI_SI_EEESC_SE_Li256ELb1ELb1ELb0ELb0EEENS1_19SingleTileSchedulerILb1ELb0ELb1ELi128EEEEEEEEEvNT_6ParamsE:
	.zero		1944


//--------------------- .nv.constant0._ZN7cutlass13device_kernelIN5flash19enable_sm80_to_sm89INS1_16FlashAttnFwdSm80INS1_25CollectiveMainloopFwdSm80ILi8ELi1ELb1EN4cute5tupleIJNS5_1CILi128EEENS7_ILi48EEENS7_ILi256EEEEEELi256ENS_6half_tEfNS_4arch4Sm80ELb0ELb1ELb0ELb0ELb0ELb0ELb1ELb0EEENS1_21CollectiveEpilogueFwdINS6_IJS8_SA_S9_EEENS6_IJNS7_ILi1EEESI_SI_EEESC_SE_Li256ELb0ELb1ELb0ELb0EEENS1_19SingleTileSchedulerILb0ELb0ELb1ELi128EEEEEEEEEvNT_6ParamsE --------------------------
	.section	.nv.constant0._ZN7cutlass13device_kernelIN5flash19enable_sm80_to_sm89INS1_16FlashAttnFwdSm80INS1_25CollectiveMainloopFwdSm80ILi8ELi1ELb1EN4cute5tupleIJNS5_1CILi128EEENS7_ILi48EEENS7_ILi256EEEEEELi256ENS_6half_tEfNS_4arch4Sm80ELb0ELb1ELb0ELb0ELb0ELb0ELb1ELb0EEENS1_21CollectiveEpilogueFwdINS6_IJS8_SA_S9_EEENS6_IJNS7_ILi1EEESI_SI_EEESC_SE_Li256ELb0ELb1ELb0ELb0EEENS1_19SingleTileSchedulerILb0ELb0ELb1ELi128EEEEEEEEEvNT_6ParamsE,"a",@progbits
	.sectionflags	@""
	.align	4
.nv.constant0._ZN7cutlass13device_kernelIN5flash19enable_sm80_to_sm89INS1_16FlashAttnFwdSm80INS1_25CollectiveMainloopFwdSm80ILi8ELi1ELb1EN4cute5tupleIJNS5_1CILi128EEENS7_ILi48EEENS7_ILi256EEEEEELi256ENS_6half_tEfNS_4arch4Sm80ELb0ELb1ELb0ELb0ELb0ELb0ELb1ELb0EEENS1_21CollectiveEpilogueFwdINS6_IJS8_SA_S9_EEENS6_IJNS7_ILi1EEESI_SI_EEESC_SE_Li256ELb0ELb1ELb0ELb0EEENS1_19SingleTileSchedulerILb0ELb0ELb1ELi128EEEEEEEEEvNT_6ParamsE:
	.zero		1944


//--------------------- .nv.constant0._ZN7cutlass13device_kernelIN5flash19enable_sm80_to_sm89INS1_16FlashAttnFwdSm80INS1_25CollectiveMainloopFwdSm80ILi8ELi1ELb1EN4cute5tupleIJNS5_1CILi128EEENS7_ILi48EEENS7_ILi256EEEEEELi256ENS_6half_tEfNS_4arch4Sm80ELb0ELb1ELb0ELb1ELb0ELb0ELb1ELb0EEENS1_21CollectiveEpilogueFwdINS6_IJS8_SA_S9_EEENS6_IJNS7_ILi1EEESI_SI_EEESC_SE_Li256ELb1ELb1ELb0ELb0EEENS1_19SingleTileSchedulerILb1ELb0ELb1ELi128EEEEEEEEEvNT_6ParamsE --------------------------
	.section	.nv.constant0._ZN7cutlass13device_kernelIN5flash19enable_sm80_to_sm89INS1_16FlashAttnFwdSm80INS1_25CollectiveMainloopFwdSm80ILi8ELi1ELb1EN4cute5tupleIJNS5_1CILi128EEENS7_ILi48EEENS7_ILi256EEEEEELi256ENS_6half_tEfNS_4arch4Sm80ELb0ELb1ELb0ELb1ELb0ELb0ELb1ELb0EEENS1_21CollectiveEpilogueFwdINS6_IJS8_SA_S9_EEENS6_IJNS7_ILi1EEESI_SI_EEESC_SE_Li256ELb1ELb1ELb0ELb0EEENS1_19SingleTileSchedulerILb1ELb0ELb1ELi128EEEEEEEEEvNT_6ParamsE,"a",@progbits
	.sectionflags	@""
	.align	4
.nv.constant0._ZN7cutlass13device_kernelIN5flash19enable_sm80_to_sm89INS1_16FlashAttnFwdSm80INS1_25CollectiveMainloopFwdSm80ILi8ELi1ELb1EN4cute5tupleIJNS5_1CILi128EEENS7_ILi48EEENS7_ILi256EEEEEELi256ENS_6half_tEfNS_4arch4Sm80ELb0ELb1ELb0ELb1ELb0ELb0ELb1ELb0EEENS1_21CollectiveEpilogueFwdINS6_IJS8_SA_S9_EEENS6_IJNS7_ILi1EEESI_SI_EEESC_SE_Li256ELb1ELb1ELb0ELb0EEENS1_19SingleTileSchedulerILb1ELb0ELb1ELi128EEEEEEEEEvNT_6ParamsE:
	.zero		1944


//--------------------- .nv.constant0._ZN7cutlass13device_kernelIN5flash19enable_sm80_to_sm89INS1_16FlashAttnFwdSm80INS1_25CollectiveMainloopFwdSm80ILi8ELi1ELb0EN4cute5tupleIJNS5_1CILi128EEENS7_ILi32EEENS7_ILi256EEEEEELi256ENS_6half_tEfNS_4arch4Sm80ELb0ELb1ELb0ELb1ELb0ELb1ELb1ELb0EEENS1_21CollectiveEpilogueFwdINS6_IJS8_SA_S9_EEENS6_IJNS7_ILi1EEESI_SI_EEESC_SE_Li256ELb1ELb1ELb0ELb0EEENS1_19SingleTileSchedulerILb1ELb0ELb1ELi128EEEEEEEEEvNT_6ParamsE --------------------------
	.section	.nv.constant0._ZN7cutlass13device_kernelIN5flash19enable_sm80_to_sm89INS1_16FlashAttnFwdSm80INS1_25CollectiveMainloopFwdSm80ILi8ELi1ELb0EN4cute5tupleIJNS5_1CILi128EEENS7_ILi32EEENS7_ILi256EEEEEELi256ENS_6half_tEfNS_4arch4Sm80ELb0ELb1ELb0ELb1ELb0ELb1ELb1ELb0EEENS1_21CollectiveEpilogueFwdINS6_IJS8_SA_S9_EEENS6_IJNS7_ILi1EEESI_SI_EEESC_SE_Li256ELb1ELb1ELb0ELb0EEENS1_19SingleTileSchedulerILb1ELb0ELb1ELi128EEEEEEEEEvNT_6ParamsE,"a",@progbits
	.sectionflags	@""
	.align	4
.nv.constant0._ZN7cutlass13device_kernelIN5flash19enable_sm80_to_sm89INS1_16FlashAttnFwdSm80INS1_25CollectiveMainloopFwdSm80ILi8ELi1ELb0EN4cute5tupleIJNS5_1CILi128EEENS7_ILi32EEENS7_ILi256EEEEEELi256ENS_6half_tEfNS_4arch4Sm80ELb0ELb1ELb0ELb1ELb0ELb1ELb1ELb0EEENS1_21CollectiveEpilogueFwdINS6_IJS8_SA_S9_EEENS6_IJNS7_ILi1EEESI_SI_EEESC_SE_Li256ELb1ELb1ELb0ELb0EEENS1_19SingleTileSchedulerILb1ELb0ELb1ELi128EEEEEEEEEvNT_6ParamsE:
	.zero		1944


//--------------------- .nv.constant0._ZN7cutlass13device_kernelIN5flash19enable_sm80_to_sm89INS1_16FlashAttnFwdSm80INS1_25CollectiveMainloopFwdSm80ILi8ELi1ELb1EN4cute5tupleIJNS5_1CILi128EEENS7_ILi64EEENS7_ILi256EEEEEELi256ENS_6half_tEfNS_4arch4Sm80ELb1ELb0ELb0ELb0ELb0ELb0ELb1ELb0EEENS1_21CollectiveEpilogueFwdINS6_IJS8_SA_S9_EEENS6_IJNS7_ILi1EEESI_SI_EEESC_SE_Li256ELb0ELb1ELb0ELb0EEENS1_30DynamicPersistentTileSchedulerILi256ELi256ELb0ELb1ELb0EEEEEEEEEvNT_6ParamsE --------------------------
	.section	.nv.constant0._ZN7cutlass13device_kernelIN5flash19enable_sm80_to_sm89INS1_16FlashAttnFwdSm80INS1_25CollectiveMainloopFwdSm80ILi8ELi1ELb1EN4cute5tupleIJNS5_1CILi128EEENS7_ILi64EEENS7_ILi256EEEEEELi256ENS_6half_tEfNS_4arch4Sm80ELb1ELb0ELb0ELb0ELb0ELb0ELb1ELb0EEENS1_21CollectiveEpilogueFwdINS6_IJS8_SA_S9_EEENS6_IJNS7_ILi1EEESI_SI_EEESC_SE_Li256ELb0ELb1ELb0ELb0EEENS1_30DynamicPersistentTileSchedulerILi256ELi256ELb0ELb1ELb0EEEEEEEEEvNT_6ParamsE,"a",@progbits
	.sectionflags	@""
	.align	4
.nv.constant0._ZN7cutlass13device_kernelIN5flash19enable_sm80_to_sm89INS1_16FlashAttnFwdSm80INS1_25CollectiveMainloopFwdSm80ILi8ELi1ELb1EN4cute5tupleIJNS5_1CILi128EEENS7_ILi64EEENS7_ILi256EEEEEELi256ENS_6half_tEfNS_4arch4Sm80ELb1ELb0ELb0ELb0ELb0ELb0ELb1ELb0EEENS1_21CollectiveEpilogueFwdINS6_IJS8_SA_S9_EEENS6_IJNS7_ILi1EEESI_SI_EEESC_SE_Li256ELb0ELb1ELb0ELb0EEENS1_30DynamicPersistentTileSchedulerILi256ELi256ELb0ELb1ELb0EEEEEEEEEvNT_6ParamsE:
	.zero		1960


//--------------------- .nv.constant0._ZN7cutlass13device_kernelIN5flash19enable_sm80_to_sm89INS1_16FlashAttnFwdSm80INS1_25CollectiveMainloopFwdSm80ILi8ELi1ELb1EN4cute5tupleIJNS5_1CILi128EEENS7_ILi64EEENS7_ILi256EEEEEELi256ENS_6half_tEfNS_4arch4Sm80ELb1ELb0ELb0ELb1ELb0ELb0ELb1ELb0EEENS1_21CollectiveEpilogueFwdINS6_IJS8_SA_S9_EEENS6_IJNS7_ILi1EEESI_SI_EEESC_SE_Li256ELb1ELb1ELb0ELb0EEENS1_19SingleTileSchedulerILb1ELb0ELb1ELi128EEEEEEEEEvNT_6ParamsE --------------------------
	.section	.nv.constant0._ZN7cutlass13device_kernelIN5flash19enable_sm80_to_sm89INS1_16FlashAttnFwdSm80INS1_25CollectiveMainloopFwdSm80ILi8ELi1ELb1EN4cute5tupleIJNS5_1CILi128EEENS7_ILi64EEENS7_ILi256EEEEEELi256ENS_6half_tEfNS_4arch4Sm80ELb1ELb0ELb0ELb1ELb0ELb0ELb1ELb0EEENS1_21CollectiveEpilogueFwdINS6_IJS8_SA_S9_EEENS6_IJNS7_ILi1EEESI_SI_EEESC_SE_Li256ELb1ELb1ELb0ELb0EEENS1_19SingleTileSchedulerILb1ELb0ELb1ELi128EEEEEEEEEvNT_6ParamsE,"a",@progbits
	.sectionflags	@""
	.align	4
.nv.constant0._ZN7cutlass13device_kernelIN5flash19enable_sm80_to_sm89INS1_16FlashAttnFwdSm80INS1_25CollectiveMainloopFwdSm80ILi8ELi1ELb1EN4cute5tupleIJNS5_1CILi128EEENS7_ILi64EEENS7_ILi256EEEEEELi256ENS_6half_tEfNS_4arch4Sm80ELb1ELb0ELb0ELb1ELb0ELb0ELb1ELb0EEENS1_21CollectiveEpilogueFwdINS6_IJS8_SA_S9_EEENS6_IJNS7_ILi1EEESI_SI_EEESC_SE_Li256ELb1ELb1ELb0ELb0EEENS1_19SingleTileSchedulerILb1ELb0ELb1ELi128EEEEEEEEEvNT_6ParamsE:
	.zero		1944


//--------------------- .nv.constant0._ZN7cutlass13device_kernelIN5flash19enable_sm80_to_sm89INS1_16FlashAttnFwdSm80INS1_25CollectiveMainloopFwdSm80ILi8ELi1ELb0EN4cute5tupleIJNS5_1CILi128EEENS7_ILi32EEENS7_ILi256EEEEEELi256ENS_6half_tEfNS_4arch4Sm80ELb1ELb0ELb0ELb1ELb0ELb1ELb1ELb0EEENS1_21CollectiveEpilogueFwdINS6_IJS8_SA_S9_EEENS6_IJNS7_ILi1EEESI_SI_EEESC_SE_Li256ELb1ELb1ELb0ELb0EEENS1_19SingleTileSchedulerILb1ELb0ELb1ELi128EEEEEEEEEvNT_6ParamsE --------------------------
	.section	.nv.constant0._ZN7cutlass13device_kernelIN5flash19enable_sm80_to_sm89INS1_16FlashAttnFwdSm80INS1_25CollectiveMainloopFwdSm80ILi8ELi1ELb0EN4cute5tupleIJNS5_1CILi128EEENS7_ILi32EEENS7_ILi256EEEEEELi256ENS_6half_tEfNS_4arch4Sm80ELb1ELb0ELb0ELb1ELb0ELb1ELb1ELb0EEENS1_21CollectiveEpilogueFwdINS6_IJS8_SA_S9_EEENS6_IJNS7_ILi1EEESI_SI_EEESC_SE_Li256ELb1ELb1ELb0ELb0EEENS1_19SingleTileSchedulerILb1ELb0ELb1ELi128EEEEEEEEEvNT_6ParamsE,"a",@progbits
	.sectionflags	@""
	.align	4
.nv.constant0._ZN7cutlass13device_kernelIN5flash19enable_sm80_to_sm89INS1_16FlashAttnFwdSm80INS1_25CollectiveMainloopFwdSm80ILi8ELi1ELb0EN4cute5tupleIJNS5_1CILi128EEENS7_ILi32EEENS7_ILi256EEEEEELi256ENS_6half_tEfNS_4arch4Sm80ELb1ELb0ELb0ELb1ELb0ELb1ELb1ELb0EEENS1_21CollectiveEpilogueFwdINS6_IJS8_SA_S9_EEENS6_IJNS7_ILi1EEESI_SI_EEESC_SE_Li256ELb1ELb1ELb0ELb0EEENS1_19SingleTileSchedulerILb1ELb0ELb1ELi128EEEEEEEEEvNT_6ParamsE:
	.zero		1944


//--------------------- .nv.constant0._ZN7cutlass13device_kernelIN5flash19enable_sm80_to_sm89INS1_16FlashAttnFwdSm80INS1_25CollectiveMainloopFwdSm80ILi8ELi1ELb0EN4cute5tupleIJNS5_1CILi128EEENS7_ILi96EEENS7_ILi256EEEEEELi256ENS_6half_tEfNS_4arch4Sm80ELb0ELb0ELb0ELb0ELb0ELb0ELb1ELb0EEENS1_21CollectiveEpilogueFwdINS6_IJS8_SA_S9_EEENS6_IJNS7_ILi1EEESI_SI_EEESC_SE_Li256ELb0ELb1ELb0ELb0EEENS1_19SingleTileSchedulerILb0ELb0ELb1ELi128EEEEEEEEEvNT_6ParamsE --------------------------
	.section	.nv.constant0._ZN7cutlass13device_kernelIN5flash19enable_sm80_to_sm89INS1_16FlashAttnFwdSm80INS1_25CollectiveMainloopFwdSm80ILi8ELi1ELb0EN4cute5tupleIJNS5_1CILi128EEENS7_ILi96EEENS7_ILi256EEEEEELi256ENS_6half_tEfNS_4arch4Sm80ELb0ELb0ELb0ELb0ELb0ELb0ELb1ELb0EEENS1_21CollectiveEpilogueFwdINS6_IJS8_SA_S9_EEENS6_IJNS7_ILi1EEESI_SI_EEESC_SE_Li256ELb0ELb1ELb0ELb0EEENS1_19SingleTileSchedulerILb0ELb0ELb1ELi128EEEEEEEEEvNT_6ParamsE,"a",@progbits
	.sectionflags	@""
	.align	4
.nv.constant0._ZN7cutlass13device_kernelIN5flash19enable_sm80_to_sm89INS1_16FlashAttnFwdSm80INS1_25CollectiveMainloopFwdSm80ILi8ELi1ELb0EN4cute5tupleIJNS5_1CILi128EEENS7_ILi96EEENS7_ILi256EEEEEELi256ENS_6half_tEfNS_4arch4Sm80ELb0ELb0ELb0ELb0ELb0ELb0ELb1ELb0EEENS1_21CollectiveEpilogueFwdINS6_IJS8_SA_S9_EEENS6_IJNS7_ILi1EEESI_SI_EEESC_SE_Li256ELb0ELb1ELb0ELb0EEENS1_19SingleTileSchedulerILb0ELb0ELb1ELi128EEEEEEEEEvNT_6ParamsE:
	.zero		1944


//--------------------- .nv.constant0._ZN7cutlass13device_kernelIN5flash19enable_sm80_to_sm89INS1_16FlashAttnFwdSm80INS1_25CollectiveMainloopFwdSm80ILi8ELi1ELb0EN4cute5tupleIJNS5_1CILi128EEENS7_ILi96EEENS7_ILi256EEEEEELi256ENS_6half_tEfNS_4arch4Sm80ELb0ELb0ELb0ELb1ELb0ELb0ELb1ELb0EEENS1_21CollectiveEpilogueFwdINS6_IJS8_SA_S9_EEENS6_IJNS7_ILi1EEESI_SI_EEESC_SE_Li256ELb1ELb1ELb0ELb0EEENS1_19SingleTileSchedulerILb1ELb0ELb1ELi128EEEEEEEEEvNT_6ParamsE --------------------------
	.section	.nv.constant0._ZN7cutlass13device_kernelIN5flash19enable_sm80_to_sm89INS1_16FlashAttnFwdSm80INS1_25CollectiveMainloopFwdSm80ILi8ELi1ELb0EN4cute5tupleIJNS5_1CILi128EEENS7_ILi96EEENS7_ILi256EEEEEELi256ENS_6half_tEfNS_4arch4Sm80ELb0ELb0ELb0ELb1ELb0ELb0ELb1ELb0EEENS1_21CollectiveEpilogueFwdINS6_IJS8_SA_S9_EEENS6_IJNS7_ILi1EEESI_SI_EEESC_SE_Li256ELb1ELb1ELb0ELb0EEENS1_19SingleTileSchedulerILb1ELb0ELb1ELi128EEEEEEEEEvNT_6ParamsE,"a",@progbits
	.sectionflags	@""
	.align	4
.nv.constant0._ZN7cutlass13device_kernelIN5flash19enable_sm80_to_sm89INS1_16FlashAttnFwdSm80INS1_25CollectiveMainloopFwdSm80ILi8ELi1ELb0EN4cute5tupleIJNS5_1CILi128EEENS7_ILi96EEENS7_ILi256EEEEEELi256ENS_6half_tEfNS_4arch4Sm80ELb0ELb0ELb0ELb1ELb0ELb0ELb1ELb0EEENS1_21CollectiveEpilogueFwdINS6_IJS8_SA_S9_EEENS6_IJNS7_ILi1EEESI_SI_EEESC_SE_Li256ELb1ELb1ELb0ELb0EEENS1_19SingleTileSchedulerILb1ELb0ELb1ELi128EEEEEEEEEvNT_6ParamsE:
	.zero		1944


//--------------------- .nv.constant0._ZN7cutlass13device_kernelIN5flash19enable_sm80_to_sm89INS1_16FlashAttnFwdSm80INS1_25CollectiveMainloopFwdSm80ILi8ELi1ELb0EN4cute5tupleIJNS5_1CILi128EEENS7_ILi48EEENS7_ILi256EEEEEELi256ENS_6half_tEfNS_4arch4Sm80ELb0ELb0ELb0ELb1ELb0ELb1ELb1ELb0EEENS1_21CollectiveEpilogueFwdINS6_IJS8_SA_S9_EEENS6_IJNS7_ILi1EEESI_SI_EEESC_SE_Li256ELb1ELb1ELb0ELb0EEENS1_19SingleTileSchedulerILb1ELb0ELb1ELi128EEEEEEEEEvNT_6ParamsE --------------------------
	.section	.nv.constant0._ZN7cutlass13device_kernelIN5flash19enable_sm80_to_sm89INS1_16FlashAttnFwdSm80INS1_25CollectiveMainloopFwdSm80ILi8ELi1ELb0EN4cute5tupleIJNS5_1CILi128EEENS7_ILi48EEENS7_ILi256EEEEEELi256ENS_6half_tEfNS_4arch4Sm80ELb0ELb0ELb0ELb1ELb0ELb1ELb1ELb0EEENS1_21CollectiveEpilogueFwdINS6_IJS8_SA_S9_EEENS6_IJNS7_ILi1EEESI_SI_EEESC_SE_Li256ELb1ELb1ELb0ELb0EEENS1_19SingleTileSchedulerILb1ELb0ELb1ELi128EEEEEEEEEvNT_6ParamsE,"a",@progbits
	.sectionflags	@""
	.align	4
.nv.constant0._ZN7cutlass13device_kernelIN5flash19enable_sm80_to_sm89INS1_16FlashAttnFwdSm80INS1_25CollectiveMainloopFwdSm80ILi8ELi1ELb0EN4cute5tupleIJNS5_1CILi128EEENS7_ILi48EEENS7_ILi256EEEEEELi256ENS_6half_tEfNS_4arch4Sm80ELb0ELb0ELb0ELb1ELb0ELb1ELb1ELb0EEENS1_21CollectiveEpilogueFwdINS6_IJS8_SA_S9_EEENS6_IJNS7_ILi1EEESI_SI_EEESC_SE_Li256ELb1ELb1ELb0ELb0EEENS1_19SingleTileSchedulerILb1ELb0ELb1ELi128EEEEEEEEEvNT_6ParamsE:
	.zero		1944


//--------------------- .nv.constant0._ZN7cutlass13device_kernelIN5flash19enable_sm80_to_sm89INS1_16FlashAttnFwdSm80INS1_25CollectiveMainloopFwdSm80ILi8ELi1ELb0EN4cute5tupleIJNS5_1CILi128EEENS7_ILi64EEENS7_ILi256EEEEEELi256ENS_6half_tEfNS_4arch4Sm80ELb0ELb1ELb0ELb0ELb0ELb0ELb1ELb0EEENS1_21CollectiveEpilogueFwdINS6_IJS8_SA_S9_EEENS6_IJNS7_ILi1EEESI_SI_EEESC_SE_Li256ELb0ELb1ELb0ELb0EEENS1_19SingleTileSchedulerILb0ELb0ELb1ELi128EEEEEEEEEvNT_6ParamsE --------------------------
	.section	.nv.constant0._ZN7cutlass13device_kernelIN5flash19enable_sm80_to_sm89INS1_16FlashAttnFwdSm80INS1_25CollectiveMainloopFwdSm80ILi8ELi1ELb0EN4cute5tupleIJNS5_1CILi128EEENS7_ILi64EEENS7_ILi256EEEEEELi256ENS_6half_tEfNS_4arch4Sm80ELb0ELb1ELb0ELb0ELb0ELb0ELb1ELb0EEENS1_21CollectiveEpilogueFwdINS6_IJS8_SA_S9_EEENS6_IJNS7_ILi1EEESI_SI_EEESC_SE_Li256ELb0ELb1ELb0ELb0EEENS1_19SingleTileSchedulerILb0ELb0ELb1ELi128EEEEEEEEEvNT_6ParamsE,"a",@progbits
	.sectionflags	@""
	.align	4
.nv.constant0._ZN7cutlass13device_kernelIN5flash19enable_sm80_to_sm89INS1_16FlashAttnFwdSm80INS1_25CollectiveMainloopFwdSm80ILi8ELi1ELb0EN4cute5tupleIJNS5_1CILi128EEENS7_ILi64EEENS7_ILi256EEEEEELi256ENS_6half_tEfNS_4arch4Sm80ELb0ELb1ELb0ELb0ELb0ELb0ELb1ELb0EEENS1_21CollectiveEpilogueFwdINS6_IJS8_SA_S9_EEENS6_IJNS7_ILi1EEESI_SI_EEESC_SE_Li256ELb0ELb1ELb0ELb0EEENS1_19SingleTileSchedulerILb0ELb0ELb1ELi128EEEEEEEEEvNT_6ParamsE:
	.zero		1944


//--------------------- .nv.constant0._ZN7cutlass13device_kernelIN5flash19enable_sm80_to_sm89INS1_16FlashAttnFwdSm80INS1_25CollectiveMainloopFwdSm80ILi8ELi1ELb0EN4cute5tupleIJNS5_1CILi128EEENS7_ILi64EEENS7_ILi256EEEEEELi256ENS_6half_tEfNS_4arch4Sm80ELb0ELb1ELb0ELb1ELb0ELb0ELb1ELb0EEENS1_21CollectiveEpilogueFwdINS6_IJS8_SA_S9_EEENS6_IJNS7_ILi1EEESI_SI_EEESC_SE_Li256ELb1ELb1ELb0ELb0EEENS1_19SingleTileSchedulerILb1ELb0ELb1ELi128EEEEEEEEEvNT_6ParamsE --------------------------
	.section	.nv.constant0._ZN7cutlass13device_kernelIN5flash19enable_sm80_to_sm89INS1_16FlashAttnFwdSm80INS1_25CollectiveMainloopFwdSm80ILi8ELi1ELb0EN4cute5tupleIJNS5_1CILi128EEENS7_ILi64EEENS7_ILi256EEEEEELi256ENS_6half_tEfNS_4arch4Sm80ELb0ELb1ELb0ELb1ELb0ELb0ELb1ELb0EEENS1_21CollectiveEpilogueFwdINS6_IJS8_SA_S9_EEENS6_IJNS7_ILi1EEESI_SI_EEESC_SE_Li256ELb1ELb1ELb0ELb0EEENS1_19SingleTileSchedulerILb1ELb0ELb1ELi128EEEEEEEEEvNT_6ParamsE,"a",@progbits
	.sectionflags	@""
	.align	4
.nv.constant0._ZN7cutlass13device_kernelIN5flash19enable_sm80_to_sm89INS1_16FlashAttnFwdSm80INS1_25CollectiveMainloopFwdSm80ILi8ELi1ELb0EN4cute5tupleIJNS5_1CILi128EEENS7_ILi64EEENS7_ILi256EEEEEELi256ENS_6half_tEfNS_4arch4Sm80ELb0ELb1ELb0ELb1ELb0ELb0ELb1ELb0EEENS1_21CollectiveEpilogueFwdINS6_IJS8_SA_S9_EEENS6_IJNS7_ILi1EEESI_SI_EEESC_SE_Li256ELb1ELb1ELb0ELb0EEENS1_19SingleTileSchedulerILb1ELb0ELb1ELi128EEEEEEEEEvNT_6ParamsE:
	.zero		1944


//--------------------- .nv.constant0._ZN7cutlass13device_kernelIN5flash19enable_sm80_to_sm89INS1_16FlashAttnFwdSm80INS1_25CollectiveMainloopFwdSm80ILi8ELi1ELb0EN4cute5tupleIJNS5_1CILi128EEENS7_ILi48EEENS7_ILi256EEEEEELi256ENS_6half_tEfNS_4arch4Sm80ELb0ELb1ELb0ELb1ELb0ELb1ELb1ELb0EEENS1_21CollectiveEpilogueFwdINS6_IJS8_SA_S9_EEENS6_IJNS7_ILi1EEESI_SI_EEESC_SE_Li256ELb1ELb1ELb0ELb0EEENS1_19SingleTileSchedulerILb1ELb0ELb1ELi128EEEEEEEEEvNT_6ParamsE --------------------------
	.section	.nv.constant0._ZN7cutlass13device_kernelIN5flash19enable_sm80_to_sm89INS1_16FlashAttnFwdSm80INS1_25CollectiveMainloopFwdSm80ILi8ELi1ELb0EN4cute5tupleIJNS5_1CILi128EEENS7_ILi48EEENS7_ILi256EEEEEELi256ENS_6half_tEfNS_4arch4Sm80ELb0ELb1ELb0ELb1ELb0ELb1ELb1ELb0EEENS1_21CollectiveEpilogueFwdINS6_IJS8_SA_S9_EEENS6_IJNS7_ILi1EEESI_SI_EEESC_SE_Li256ELb1ELb1ELb0ELb0EEENS1_19SingleTileSchedulerILb1ELb0ELb1ELi128EEEEEEEEEvNT_6ParamsE,"a",@progbits
	.sectionflags	@""
	.align	4
.nv.constant0._ZN7cutlass13device_kernelIN5flash19enable_sm80_to_sm89INS1_16FlashAttnFwdSm80INS1_25CollectiveMainloopFwdSm80ILi8ELi1ELb0EN4cute5tupleIJNS5_1CILi128EEENS7_ILi48EEENS7_ILi256EEEEEELi256ENS_6half_tEfNS_4arch4Sm80ELb0ELb1ELb0ELb1ELb0ELb1ELb1ELb0EEENS1_21CollectiveEpilogueFwdINS6_IJS8_SA_S9_EEENS6_IJNS7_ILi1EEESI_SI_EEESC_SE_Li256ELb1ELb1ELb0ELb0EEENS1_19SingleTileSchedulerILb1ELb0ELb1ELi128EEEEEEEEEvNT_6ParamsE:
	.zero		1944


//--------------------- .nv.constant0._ZN7cutlass13device_kernelIN5flash19enable_sm80_to_sm89INS1_16FlashAttnFwdSm80INS1_25CollectiveMainloopFwdSm80ILi8ELi1ELb0EN4cute5tupleIJNS5_1CILi128EEENS7_ILi96EEENS7_ILi256EEEEEELi256ENS_6half_tEfNS_4arch4Sm80ELb1ELb0ELb0ELb0ELb0ELb0ELb1ELb0EEENS1_21CollectiveEpilogueFwdINS6_IJS8_SA_S9_EEENS6_IJNS7_ILi1EEESI_SI_EEESC_SE_Li256ELb0ELb1ELb0ELb0EEENS1_30DynamicPersistentTileSchedulerILi256ELi256ELb0ELb1ELb0EEEEEEEEEvNT_6ParamsE --------------------------
	.section	.nv.constant0._ZN7cutlass13device_kernelIN5flash19enable_sm80_to_sm89INS1_16FlashAttnFwdSm80INS1_25CollectiveMainloopFwdSm80ILi8ELi1ELb0EN4cute5tupleIJNS5_1CILi128EEENS7_ILi96EEENS7_ILi256EEEEEELi256ENS_6half_tEfNS_4arch4Sm80ELb1ELb0ELb0ELb0ELb0ELb0ELb1ELb0EEENS1_21CollectiveEpilogueFwdINS6_IJS8_SA_S9_EEENS6_IJNS7_ILi1EEESI_SI_EEESC_SE_Li256ELb0ELb1ELb0ELb0EEENS1_30DynamicPersistentTileSchedulerILi256ELi256ELb0ELb1ELb0EEEEEEEEEvNT_6ParamsE,"a",@progbits
	.sectionflags	@""
	.align	4
.nv.constant0._ZN7cutlass13device_kernelIN5flash19enable_sm80_to_sm89INS1_16FlashAttnFwdSm80INS1_25CollectiveMainloopFwdSm80ILi8ELi1ELb0EN4cute5tupleIJNS5_1CILi128EEENS7_ILi96EEENS7_ILi256EEEEEELi256ENS_6half_tEfNS_4arch4Sm80ELb1ELb0ELb0ELb0ELb0ELb0ELb1ELb0EEENS1_21CollectiveEpilogueFwdINS6_IJS8_SA_S9_EEENS6_IJNS7_ILi1EEESI_SI_EEESC_SE_Li256ELb0ELb1ELb0ELb0EEENS1_30DynamicPersistentTileSchedulerILi256ELi256ELb0ELb1ELb0EEEEEEEEEvNT_6ParamsE:
	.zero		1960


//--------------------- .nv.constant0._ZN7cutlass13device_kernelIN5flash19enable_sm80_to_sm89INS1_16FlashAttnFwdSm80INS1_25CollectiveMainloopFwdSm80ILi8ELi1ELb0EN4cute5tupleIJNS5_1CILi128EEENS7_ILi96EEENS7_ILi256EEEEEELi256ENS_6half_tEfNS_4arch4Sm80ELb1ELb0ELb0ELb1ELb0ELb0ELb1ELb0EEENS1_21CollectiveEpilogueFwdINS6_IJS8_SA_S9_EEENS6_IJNS7_ILi1EEESI_SI_EEESC_SE_Li256ELb1ELb1ELb0ELb0EEENS1_19SingleTileSchedulerILb1ELb0ELb1ELi128EEEEEEEEEvNT_6ParamsE --------------------------
	.section	.nv.constant0._ZN7cutlass13device_kernelIN5flash19enable_sm80_to_sm89INS1_16FlashAttnFwdSm80INS1_25CollectiveMainloopFwdSm80ILi8ELi1ELb0EN4cute5tupleIJNS5_1CILi128EEENS7_ILi96EEENS7_ILi256EEEEEELi256ENS_6half_tEfNS_4arch4Sm80ELb1ELb0ELb0ELb1ELb0ELb0ELb1ELb0EEENS1_21CollectiveEpilogueFwdINS6_IJS8_SA_S9_EEENS6_IJNS7_ILi1EEESI_SI_EEESC_SE_Li256ELb1ELb1ELb0ELb0EEENS1_19SingleTileSchedulerILb1ELb0ELb1ELi128EEEEEEEEEvNT_6ParamsE,"a",@progbits
	.sectionflags	@""
	.align	4
.nv.constant0._ZN7cutlass13device_kernelIN5flash19enable_sm80_to_sm89INS1_16FlashAttnFwdSm80INS1_25CollectiveMainloopFwdSm80ILi8ELi1ELb0EN4cute5tupleIJNS5_1CILi128EEENS7_ILi96EEENS7_ILi256EEEEEELi256ENS_6half_tEfNS_4arch4Sm80ELb1ELb0ELb0ELb1ELb0ELb0ELb1ELb0EEENS1_21CollectiveEpilogueFwdINS6_IJS8_SA_S9_EEENS6_IJNS7_ILi1EEESI_SI_EEESC_SE_Li256ELb1ELb1ELb0ELb0EEENS1_19SingleTileSchedulerILb1ELb0ELb1ELi128EEEEEEEEEvNT_6ParamsE:
	.zero		1944


//--------------------- .nv.constant0._ZN7cutlass13device_kernelIN5flash19enable_sm80_to_sm89INS1_16FlashAttnFwdSm80INS1_25CollectiveMainloopFwdSm80ILi8ELi1ELb0EN4cute5tupleIJNS5_1CILi128EEENS7_ILi48EEENS7_ILi256EEEEEELi256ENS_6half_tEfNS_4arch4Sm80ELb1ELb0ELb0ELb1ELb0ELb1ELb1ELb0EEENS1_21CollectiveEpilogueFwdINS6_IJS8_SA_S9_EEENS6_IJNS7_ILi1EEESI_SI_EEESC_SE_Li256ELb1ELb1ELb0ELb0EEENS1_19SingleTileSchedulerILb1ELb0ELb1ELi128EEEEEEEEEvNT_6ParamsE --------------------------
	.section	.nv.constant0._ZN7cutlass13device_kernelIN5flash19enable_sm80_to_sm89INS1_16FlashAttnFwdSm80INS1_25CollectiveMainloopFwdSm80ILi8ELi1ELb0EN4cute5tupleIJNS5_1CILi128EEENS7_ILi48EEENS7_ILi256EEEEEELi256ENS_6half_tEfNS_4arch4Sm80ELb1ELb0ELb0ELb1ELb0ELb1ELb1ELb0EEENS1_21CollectiveEpilogueFwdINS6_IJS8_SA_S9_EEENS6_IJNS7_ILi1EEESI_SI_EEESC_SE_Li256ELb1ELb1ELb0ELb0EEENS1_19SingleTileSchedulerILb1ELb0ELb1ELi128EEEEEEEEEvNT_6ParamsE,"a",@progbits
	.sectionflags	@""
	.align	4
.nv.constant0._ZN7cutlass13device_kernelIN5flash19enable_sm80_to_sm89INS1_16FlashAttnFwdSm80INS1_25CollectiveMainloopFwdSm80ILi8ELi1ELb0EN4cute5tupleIJNS5_1CILi128EEENS7_ILi48EEENS7_ILi256EEEEEELi256ENS_6half_tEfNS_4arch4Sm80ELb1ELb0ELb0ELb1ELb0ELb1ELb1ELb0EEENS1_21CollectiveEpilogueFwdINS6_IJS8_SA_S9_EEENS6_IJNS7_ILi1EEESI_SI_EEESC_SE_Li256ELb1ELb1ELb0ELb0EEENS1_19SingleTileSchedulerILb1ELb0ELb1ELi128EEEEEEEEEvNT_6ParamsE:
	.zero		1944


//--------------------- SYMBOLS --------------------------

	.type		.nv.reservedSmem.offset0,@object
	.size		.nv.reservedSmem.offset0,0x4
